// auto-generated by cutlass_sweep.gemm — config: {"arch": "sm_90", "cluster_m": 1, "cluster_n": 8, "dtype": "fp16", "dtype_b": "fp16", "layout": "nt", "stages": 3, "tile_k": 64, "tile_m": 128, "tile_n": 128}
#include "cutlass/cutlass.h"
#include "cutlass/gemm/collective/collective_builder.hpp"
#include "cutlass/gemm/device/gemm_universal_adapter.h"
#include "cutlass/gemm/kernel/gemm_universal.hpp"
#include "cutlass/epilogue/collective/collective_builder.hpp"

using ElemA = cutlass::half_t;
using ElemB = cutlass::half_t;
using ElemCD = cutlass::half_t;
using Acc  = float;
using TileShape    = cute::Shape<cute::_128, cute::_128, cute::_64>;
using ClusterShape = cute::Shape<cute::_1, cute::_8, cute::_1>;

using CollectiveEpilogue = typename cutlass::epilogue::collective::CollectiveBuilder<
    cutlass::arch::Sm90, cutlass::arch::OpClassTensorOp,
    TileShape, ClusterShape,
    cutlass::epilogue::collective::EpilogueTileAuto,
    Acc, Acc,
    ElemCD, cutlass::layout::RowMajor, 128 / cutlass::sizeof_bits<ElemCD>::value,
    ElemCD, cutlass::layout::RowMajor, 128 / cutlass::sizeof_bits<ElemCD>::value,
    cutlass::epilogue::collective::EpilogueScheduleAuto
  >::CollectiveOp;

using CollectiveMainloop = typename cutlass::gemm::collective::CollectiveBuilder<
    cutlass::arch::Sm90, cutlass::arch::OpClassTensorOp,
    ElemA, cutlass::layout::RowMajor, 128 / cutlass::sizeof_bits<ElemA>::value,
    ElemB, cutlass::layout::ColumnMajor, 128 / cutlass::sizeof_bits<ElemB>::value,
    Acc,
    TileShape, ClusterShape,
    cutlass::gemm::collective::StageCount<3>,
    cutlass::gemm::collective::KernelScheduleAuto
  >::CollectiveOp;

using GemmKernel = cutlass::gemm::kernel::GemmUniversal<
    cute::Shape<int,int,int,int>,
    CollectiveMainloop,
    CollectiveEpilogue
>;
using Gemm = cutlass::gemm::device::GemmUniversalAdapter<GemmKernel>;

// Force the device kernel symbol into the cubin without needing a host main.
auto* _anchor = &cutlass::device_kernel<GemmKernel>;


// ===== COMPILED SASS (sm_90a) =====

	.target	sm_90a

	.elftype	@"ET_EXEC"


//--------------------- .note.nv.tkinfo           --------------------------
	.section	.note.nv.tkinfo,"",@"SHT_NOTE"
	.sectionflags	@"SHF_NOTE_NV_TKINFO"
	.tkinfo
        /*0018*/ 	.word	0x00000002
        /*0030*/ 	.string	""
        /*0030*/ 	.string	"ptxas"
        /*0030*/ 	.string	"Cuda compilation tools, release 13.0, V13.0.88"
        /*0030*/ 	.string	"Build cuda_13.0.r13.0/compiler.36424714_0"
        /*0030*/ 	.string	"-arch sm_90a -m 64 "



//--------------------- .note.nv.cuinfo           --------------------------
	.section	.note.nv.cuinfo,"",@"SHT_NOTE"
	.sectionflags	@"SHF_NOTE_NV_CUINFO"
        /*0018*/ 	.short	0x0002
        /*001a*/ 	.short	0x005a
        /*001c*/ 	.short	0x0082
	.zero		2


//--------------------- .nv.info                  --------------------------
	.section	.nv.info,"",@"SHT_CUDA_INFO"
	.align	4


	//----- nvinfo : EIATTR_REGCOUNT
	.align		4
        /*0000*/ 	.byte	0x04, 0x2f
        /*0002*/ 	.short	(.L_15 - .L_14)
	.align		4
.L_14:
        /*0004*/ 	.word	index@(_ZN7cutlass13device_kernelINS_4gemm6kernel13GemmUniversalIN4cute5tupleIJiiiiEEENS1_10collective13CollectiveMmaINS1_34MainloopSm90TmaGmmaWarpSpecializedILi3ENS5_IJNS4_1CILi1EEENSA_ILi8EEESB_EEENS1_35KernelTmaWarpSpecializedCooperativeEEENS5_IJNSA_ILi128EEESG_NSA_ILi64EEEEEENS_6half_tENS5_IJlSB_lEEESJ_SK_NS4_8TiledMMAINS4_8MMA_AtomIJNS4_4SM904GMMA26MMA_64x128x16_F32F16F16_SSILNSO_5MajorE0ELSQ_0ELNSO_7ScaleInE1ELSR_1EEEEEENS4_6LayoutINS5_IJNSA_ILi2EEESB_SB_EEENS5_IJSB_NSA_ILi0EEESX_EEEEENS5_IJNS4_10UnderscoreES10_S10_EEEEENS4_23SM90_TMA_LOAD_MULTICASTENS4_14ComposedLayoutINS4_7SwizzleILi3ELi4ELi3EEENS4_18smem_ptr_flag_bitsILi16EEENSU_INS5_IJSC_SH_EEENS5_IJSH_SB_EEEEEEEvNS4_8identityENS4_13SM90_TMA_LOADES1C_vS1D_EENS_8epilogue10collective6detail29Sm90TmaWarpSpecializedAdapterINS1H_15DefaultEpilogueISJ_SK_SK_NS1G_6thread17LinearCombinationISJ_Li1EffLNS1L_9ScaleType4KindE0ELNS_15FloatRoundStyleE2ESJ_EENS1_15EpilogueDefaultEEEEEvvEEEEvNT_6ParamsE)
        /*0008*/ 	.word	0x000000a8


	//----- nvinfo : EIATTR_FRAME_SIZE
	.align		4
.L_15:
        /*000c*/ 	.byte	0x04, 0x11
        /*000e*/ 	.short	(.L_17 - .L_16)
	.align		4
.L_16:
        /*0010*/ 	.word	index@(_ZN7cutlass13device_kernelINS_4gemm6kernel13GemmUniversalIN4cute5tupleIJiiiiEEENS1_10collective13CollectiveMmaINS1_34MainloopSm90TmaGmmaWarpSpecializedILi3ENS5_IJNS4_1CILi1EEENSA_ILi8EEESB_EEENS1_35KernelTmaWarpSpecializedCooperativeEEENS5_IJNSA_ILi128EEESG_NSA_ILi64EEEEEENS_6half_tENS5_IJlSB_lEEESJ_SK_NS4_8TiledMMAINS4_8MMA_AtomIJNS4_4SM904GMMA26MMA_64x128x16_F32F16F16_SSILNSO_5MajorE0ELSQ_0ELNSO_7ScaleInE1ELSR_1EEEEEENS4_6LayoutINS5_IJNSA_ILi2EEESB_SB_EEENS5_IJSB_NSA_ILi0EEESX_EEEEENS5_IJNS4_10UnderscoreES10_S10_EEEEENS4_23SM90_TMA_LOAD_MULTICASTENS4_14ComposedLayoutINS4_7SwizzleILi3ELi4ELi3EEENS4_18smem_ptr_flag_bitsILi16EEENSU_INS5_IJSC_SH_EEENS5_IJSH_SB_EEEEEEEvNS4_8identityENS4_13SM90_TMA_LOADES1C_vS1D_EENS_8epilogue10collective6detail29Sm90TmaWarpSpecializedAdapterINS1H_15DefaultEpilogueISJ_SK_SK_NS1G_6thread17LinearCombinationISJ_Li1EffLNS1L_9ScaleType4KindE0ELNS_15FloatRoundStyleE2ESJ_EENS1_15EpilogueDefaultEEEEEvvEEEEvNT_6ParamsE)
        /*0014*/ 	.word	0x00000000


	//----- nvinfo : EIATTR_MIN_STACK_SIZE
	.align		4
.L_17:
        /*0018*/ 	.byte	0x04, 0x12
        /*001a*/ 	.short	(.L_19 - .L_18)
	.align		4
.L_18:
        /*001c*/ 	.word	index@(_ZN7cutlass13device_kernelINS_4gemm6kernel13GemmUniversalIN4cute5tupleIJiiiiEEENS1_10collective13CollectiveMmaINS1_34MainloopSm90TmaGmmaWarpSpecializedILi3ENS5_IJNS4_1CILi1EEENSA_ILi8EEESB_EEENS1_35KernelTmaWarpSpecializedCooperativeEEENS5_IJNSA_ILi128EEESG_NSA_ILi64EEEEEENS_6half_tENS5_IJlSB_lEEESJ_SK_NS4_8TiledMMAINS4_8MMA_AtomIJNS4_4SM904GMMA26MMA_64x128x16_F32F16F16_SSILNSO_5MajorE0ELSQ_0ELNSO_7ScaleInE1ELSR_1EEEEEENS4_6LayoutINS5_IJNSA_ILi2EEESB_SB_EEENS5_IJSB_NSA_ILi0EEESX_EEEEENS5_IJNS4_10UnderscoreES10_S10_EEEEENS4_23SM90_TMA_LOAD_MULTICASTENS4_14ComposedLayoutINS4_7SwizzleILi3ELi4ELi3EEENS4_18smem_ptr_flag_bitsILi16EEENSU_INS5_IJSC_SH_EEENS5_IJSH_SB_EEEEEEEvNS4_8identityENS4_13SM90_TMA_LOADES1C_vS1D_EENS_8epilogue10collective6detail29Sm90TmaWarpSpecializedAdapterINS1H_15DefaultEpilogueISJ_SK_SK_NS1G_6thread17LinearCombinationISJ_Li1EffLNS1L_9ScaleType4KindE0ELNS_15FloatRoundStyleE2ESJ_EENS1_15EpilogueDefaultEEEEEvvEEEEvNT_6ParamsE)
        /*0020*/ 	.word	0x00000000
.L_19:


//--------------------- .nv.compat                --------------------------
	.section	.nv.compat,"",@"SHT_CUDA_COMPAT_INFO"
	.align	4
        /*0000*/ 	.byte	0x02, 0x09, 0x01, 0x00, 0x02, 0x02, 0x04, 0x00, 0x02, 0x05, 0x05, 0x00, 0x03, 0x07, 0x01, 0x01
        /*0010*/ 	.byte	0x02, 0x03, 0x01, 0x00, 0x02, 0x06, 0x01, 0x00, 0x04, 0x0b, 0x08, 0x00, 0x00, 0x00, 0x00, 0x00
        /*0020*/ 	.byte	0x00, 0x00, 0x00, 0x00


//--------------------- .nv.info._ZN7cutlass13device_kernelINS_4gemm6kernel13GemmUniversalIN4cute5tupleIJiiiiEEENS1_10collective13CollectiveMmaINS1_34MainloopSm90TmaGmmaWarpSpecializedILi3ENS5_IJNS4_1CILi1EEENSA_ILi8EEESB_EEENS1_35KernelTmaWarpSpecializedCooperativeEEENS5_IJNSA_ILi128EEESG_NSA_ILi64EEEEEENS_6half_tENS5_IJlSB_lEEESJ_SK_NS4_8TiledMMAINS4_8MMA_AtomIJNS4_4SM904GMMA26MMA_64x128x16_F32F16F16_SSILNSO_5MajorE0ELSQ_0ELNSO_7ScaleInE1ELSR_1EEEEEENS4_6LayoutINS5_IJNSA_ILi2EEESB_SB_EEENS5_IJSB_NSA_ILi0EEESX_EEEEENS5_IJNS4_10UnderscoreES10_S10_EEEEENS4_23SM90_TMA_LOAD_MULTICASTENS4_14ComposedLayoutINS4_7SwizzleILi3ELi4ELi3EEENS4_18smem_ptr_flag_bitsILi16EEENSU_INS5_IJSC_SH_EEENS5_IJSH_SB_EEEEEEEvNS4_8identityENS4_13SM90_TMA_LOADES1C_vS1D_EENS_8epilogue10collective6detail29Sm90TmaWarpSpecializedAdapterINS1H_15DefaultEpilogueISJ_SK_SK_NS1G_6thread17LinearCombinationISJ_Li1EffLNS1L_9ScaleType4KindE0ELNS_15FloatRoundStyleE2ESJ_EENS1_15EpilogueDefaultEEEEEvvEEEEvNT_6ParamsE --------------------------
	.section	.nv.info._ZN7cutlass13device_kernelINS_4gemm6kernel13GemmUniversalIN4cute5tupleIJiiiiEEENS1_10collective13CollectiveMmaINS1_34MainloopSm90TmaGmmaWarpSpecializedILi3ENS5_IJNS4_1CILi1EEENSA_ILi8EEESB_EEENS1_35KernelTmaWarpSpecializedCooperativeEEENS5_IJNSA_ILi128EEESG_NSA_ILi64EEEEEENS_6half_tENS5_IJlSB_lEEESJ_SK_NS4_8TiledMMAINS4_8MMA_AtomIJNS4_4SM904GMMA26MMA_64x128x16_F32F16F16_SSILNSO_5MajorE0ELSQ_0ELNSO_7ScaleInE1ELSR_1EEEEEENS4_6LayoutINS5_IJNSA_ILi2EEESB_SB_EEENS5_IJSB_NSA_ILi0EEESX_EEEEENS5_IJNS4_10UnderscoreES10_S10_EEEEENS4_23SM90_TMA_LOAD_MULTICASTENS4_14ComposedLayoutINS4_7SwizzleILi3ELi4ELi3EEENS4_18smem_ptr_flag_bitsILi16EEENSU_INS5_IJSC_SH_EEENS5_IJSH_SB_EEEEEEEvNS4_8identityENS4_13SM90_TMA_LOADES1C_vS1D_EENS_8epilogue10collective6detail29Sm90TmaWarpSpecializedAdapterINS1H_15DefaultEpilogueISJ_SK_SK_NS1G_6thread17LinearCombinationISJ_Li1EffLNS1L_9ScaleType4KindE0ELNS_15FloatRoundStyleE2ESJ_EENS1_15EpilogueDefaultEEEEEvvEEEEvNT_6ParamsE,"",@"SHT_CUDA_INFO"
	.sectionflags	@""
	.align	4


	//----- nvinfo : EIATTR_CUDA_API_VERSION
	.align		4
        /*0000*/ 	.byte	0x04, 0x37
        /*0002*/ 	.short	(.L_21 - .L_20)
.L_20:
        /*0004*/ 	.word	0x00000082


	//----- nvinfo : EIATTR_KPARAM_INFO
	.align		4
.L_21:
        /*0008*/ 	.byte	0x04, 0x17
        /*000a*/ 	.short	(.L_23 - .L_22)
.L_22:
        /*000c*/ 	.word	0x00000000
        /*0010*/ 	.short	0x0000
        /*0012*/ 	.short	0x0070
        /*0014*/ 	.byte	0x00, 0xf0, 0x01, 0x10


	//----- nvinfo : EIATTR_SPARSE_MMA_MASK
	.align		4
.L_23:
        /*0018*/ 	.byte	0x03, 0x50
        /*001a*/ 	.short	0x0000


	//----- nvinfo : EIATTR_MAXREG_COUNT
	.align		4
        /*001c*/ 	.byte	0x03, 0x1b
        /*001e*/ 	.short	0x00a8


	//----- nvinfo : EIATTR_NUM_BARRIERS
	.align		4
        /*0020*/ 	.byte	0x02, 0x4c
        /*0022*/ 	.byte	0x01
	.zero		1


	//----- nvinfo : EIATTR_EXTERNS
	.align		4
        /*0024*/ 	.byte	0x04, 0x0f
        /*0026*/ 	.short	(.L_25 - .L_24)


	//   ....[0]....
	.align		4
.L_24:
        /*0028*/ 	.word	index@(__assertfail)


	//----- nvinfo : EIATTR_MERCURY_ISA_VERSION
	.align		4
.L_25:
        /*002c*/ 	.byte	0x03, 0x5f
        /*002e*/ 	.short	0x0101


	//----- nvinfo : EIATTR_INT_WARP_WIDE_INSTR_OFFSETS
	.align		4
        /*0030*/ 	.byte	0x04, 0x31
        /*0032*/ 	.short	(.L_27 - .L_26)


	//   ....[0]....
.L_26:
        /*0034*/ 	.word	0x00000410


	//   ....[1]....
        /*0038*/ 	.word	0x00000430


	//   ....[2]....
        /*003c*/ 	.word	0x00000600


	//   ....[3]....
        /*0040*/ 	.word	0x00001e70


	//----- nvinfo : EIATTR_COOP_GROUP_MASK_REGIDS
	.align		4
.L_27:
        /*0044*/ 	.byte	0x04, 0x29
        /*0046*/ 	.short	(.L_29 - .L_28)


	//   ....[0]....
.L_28:
        /*0048*/ 	.word	0xffffffff


	//   ....[1]....
        /*004c*/ 	.word	0xffffffff


	//   ....[2]....
        /*0050*/ 	.word	0xffffffff


	//   ....[3]....
        /*0054*/ 	.word	0xffffffff


	//   ....[4]....
        /*0058*/ 	.word	0xffffffff


	//   ....[5]....
        /*005c*/ 	.word	0xffffffff


	//----- nvinfo : EIATTR_COOP_GROUP_INSTR_OFFSETS
	.align		4
.L_29:
        /*0060*/ 	.byte	0x04, 0x28
        /*0062*/ 	.short	(.L_31 - .L_30)


	//   ....[0]....
.L_30:
        /*0064*/ 	.word	0x00000060


	//   ....[1]....
        /*0068*/ 	.word	0x00000070


	//   ....[2]....
        /*006c*/ 	.word	0x00000130


	//   ....[3]....
        /*0070*/ 	.word	0x000002b0


	//   ....[4]....
        /*0074*/ 	.word	0x00000770


	//   ....[5]....
        /*0078*/ 	.word	0x000013f0


	//----- nvinfo : EIATTR_REG_RECONFIG
	.align		4
.L_31:
        /*007c*/ 	.byte	0x01, 0x54
	.zero		2


	//----- nvinfo : EIATTR_SYSCALL_OFFSETS
	.align		4
        /*0080*/ 	.byte	0x04, 0x46
        /*0082*/ 	.short	(.L_33 - .L_32)


	//   ....[0]....
.L_32:
        /*0084*/ 	.word	0x000015e0


	//----- nvinfo : EIATTR_MBARRIER_INSTR_OFFSETS
	.align		4
.L_33:
        /*0088*/ 	.byte	0x04, 0x39
        /*008a*/ 	.short	(.L_35 - .L_34)


	//   ....[0]....
.L_34:
        /*008c*/ 	.word	0x00000230
        /*0090*/ 	.word	0x000000ff
        /*0094*/ 	.word	0x00000000
        /*0098*/ 	.short	0x0100
        /*009a*/ 	.byte	0x08
	.zero		1


	//   ....[1]....
        /*009c*/ 	.word	0x00000240
        /*00a0*/ 	.word	0x000000ff
        /*00a4*/ 	.word	0x00000018
        /*00a8*/ 	.short	0x0100
        /*00aa*/ 	.byte	0x08
	.zero		1


	//   ....[2]....
        /*00ac*/ 	.word	0x00000250
        /*00b0*/ 	.word	0x000000ff
        /*00b4*/ 	.word	0x00000008
        /*00b8*/ 	.short	0x0100
        /*00ba*/ 	.byte	0x08
	.zero		1


	//   ....[3]....
        /*00bc*/ 	.word	0x00000260
        /*00c0*/ 	.word	0x000000ff
        /*00c4*/ 	.word	0x00000020
        /*00c8*/ 	.short	0x0100
        /*00ca*/ 	.byte	0x08
	.zero		1


	//   ....[4]....
        /*00cc*/ 	.word	0x00000270
        /*00d0*/ 	.word	0x000000ff
        /*00d4*/ 	.word	0x00000010
        /*00d8*/ 	.short	0x0100
        /*00da*/ 	.byte	0x08
	.zero		1


	//   ....[5]....
        /*00dc*/ 	.word	0x00000280
        /*00e0*/ 	.word	0x000000ff
        /*00e4*/ 	.word	0x00000028
        /*00e8*/ 	.short	0x0100
        /*00ea*/ 	.byte	0x08
	.zero		1


	//   ....[6]....
        /*00ec*/ 	.word	0x000006a0
        /*00f0*/ 	.word	0x000000ff
        /*00f4*/ 	.word	0x00000040
        /*00f8*/ 	.short	0x0100
        /*00fa*/ 	.byte	0x06
	.zero		1


	//   ....[7]....
        /*00fc*/ 	.word	0x00000720
        /*0100*/ 	.word	0x000000ff
        /*0104*/ 	.word	0x00000048
        /*0108*/ 	.short	0x0100
        /*010a*/ 	.byte	0x06
	.zero		1


	//   ....[8]....
        /*010c*/ 	.word	0x000016a0
        /*0110*/ 	.word	0x00000003
        /*0114*/ 	.word	0x00000000
        /*0118*/ 	.short	0x010a
        /*011a*/ 	.byte	0x3f
	.zero		1


	//   ....[9]....
        /*011c*/ 	.word	0x00001700
        /*0120*/ 	.word	0x00000003
        /*0124*/ 	.word	0x00000000
        /*0128*/ 	.short	0x010a
        /*012a*/ 	.byte	0x3f
	.zero		1


	//   ....[10]....
        /*012c*/ 	.word	0x00001a80
        /*0130*/ 	.word	0x00000005
        /*0134*/ 	.word	0x00000000
        /*0138*/ 	.short	0x010a
        /*013a*/ 	.byte	0x3f
	.zero		1


	//   ....[11]....
        /*013c*/ 	.word	0x00001ac0
        /*0140*/ 	.word	0x00000005
        /*0144*/ 	.word	0x00000000
        /*0148*/ 	.short	0x010a
        /*014a*/ 	.byte	0x3f
	.zero		1


	//   ....[12]....
        /*014c*/ 	.word	0x00001d20
        /*0150*/ 	.word	0x00000004
        /*0154*/ 	.word	0x00000000
        /*0158*/ 	.short	0x0101
        /*015a*/ 	.byte	0x3f
	.zero		1


	//   ....[13]....
        /*015c*/ 	.word	0x00001f10
        /*0160*/ 	.word	0x00000000
        /*0164*/ 	.word	0x00000000
        /*0168*/ 	.short	0x0101
        /*016a*/ 	.byte	0x3f
	.zero		1


	//   ....[14]....
        /*016c*/ 	.word	0x00006fd0
        /*0170*/ 	.word	0x00000017
        /*0174*/ 	.word	0x00000018
        /*0178*/ 	.short	0x010a
        /*017a*/ 	.byte	0x3f
	.zero		1


	//   ....[15]....
        /*017c*/ 	.word	0x00007360
        /*0180*/ 	.word	0x00000006
        /*0184*/ 	.word	0x00000048
        /*0188*/ 	.short	0x0101
        /*018a*/ 	.byte	0x3f
	.zero		1


	//   ....[16]....
        /*018c*/ 	.word	0x00007aa0
        /*0190*/ 	.word	0x00000007
        /*0194*/ 	.word	0x00000000
        /*0198*/ 	.short	0x010a
        /*019a*/ 	.byte	0x3f
	.zero		1


	//   ....[17]....
        /*019c*/ 	.word	0x00007b20
        /*01a0*/ 	.word	0x00000004
        /*01a4*/ 	.word	0x00000000
        /*01a8*/ 	.short	0x010a
        /*01aa*/ 	.byte	0x3f
	.zero		1


	//   ....[18]....
        /*01ac*/ 	.word	0x00007bb0
        /*01b0*/ 	.word	0x00000005
        /*01b4*/ 	.word	0x00000000
        /*01b8*/ 	.short	0x010a
        /*01ba*/ 	.byte	0x3f
	.zero		1


	//   ....[19]....
        /*01bc*/ 	.word	0x00007c10
        /*01c0*/ 	.word	0x00000003
        /*01c4*/ 	.word	0x00000000
        /*01c8*/ 	.short	0x010a
        /*01ca*/ 	.byte	0x3f
	.zero		1


	//   ....[20]....
        /*01cc*/ 	.word	0x00007c60
        /*01d0*/ 	.word	0x00000005
        /*01d4*/ 	.word	0x00000000
        /*01d8*/ 	.short	0x010a
        /*01da*/ 	.byte	0x3f
	.zero		1


	//   ....[21]....
        /*01dc*/ 	.word	0x00007d30
        /*01e0*/ 	.word	0x00000017
        /*01e4*/ 	.word	0x00000018
        /*01e8*/ 	.short	0x010a
        /*01ea*/ 	.byte	0x3f
	.zero		1


	//   ....[22]....
        /*01ec*/ 	.word	0x00007e00
        /*01f0*/ 	.word	0x00000007
        /*01f4*/ 	.word	0x00000000
        /*01f8*/ 	.short	0x010a
        /*01fa*/ 	.byte	0x3f
	.zero		1


	//   ....[23]....
        /*01fc*/ 	.word	0x00007e50
        /*0200*/ 	.word	0x00000004
        /*0204*/ 	.word	0x00000000
        /*0208*/ 	.short	0x010a
        /*020a*/ 	.byte	0x3f
	.zero		1


	//----- nvinfo : EIATTR_NUM_MBARRIERS
	.align		4
.L_35:
        /*020c*/ 	.byte	0x03, 0x38
        /*020e*/ 	.short	0x0008


	//----- nvinfo : EIATTR_EXIT_INSTR_OFFSETS
	.align		4
        /*0210*/ 	.byte	0x04, 0x1c
        /*0212*/ 	.short	(.L_37 - .L_36)


	//   ....[0]....
.L_36:
        /*0214*/ 	.word	0x00000940


	//   ....[1]....
        /*0218*/ 	.word	0x00001150


	//   ....[2]....
        /*021c*/ 	.word	0x00006760


	//   ....[3]....
        /*0220*/ 	.word	0x00006cc0


	//   ....[4]....
        /*0224*/ 	.word	0x00007c00


	//----- nvinfo : EIATTR_MAX_THREADS
	.align		4
.L_37:
        /*0228*/ 	.byte	0x04, 0x05
        /*022a*/ 	.short	(.L_39 - .L_38)
.L_38:
        /*022c*/ 	.word	0x00000180
        /*0230*/ 	.word	0x00000001
        /*0234*/ 	.word	0x00000001


	//----- nvinfo : EIATTR_CRS_STACK_SIZE
	.align		4
.L_39:
        /*0238*/ 	.byte	0x04, 0x1e
        /*023a*/ 	.short	(.L_41 - .L_40)
.L_40:
        /*023c*/ 	.word	0x00000000


	//----- nvinfo : EIATTR_CBANK_PARAM_SIZE
	.align		4
.L_41:
        /*0240*/ 	.byte	0x03, 0x19
        /*0242*/ 	.short	0x0470


	//----- nvinfo : EIATTR_PARAM_CBANK
	.align		4
        /*0244*/ 	.byte	0x04, 0x0a
        /*0246*/ 	.short	(.L_43 - .L_42)
	.align		4
.L_42:
        /*0248*/ 	.word	index@(.nv.constant0._ZN7cutlass13device_kernelINS_4gemm6kernel13GemmUniversalIN4cute5tupleIJiiiiEEENS1_10collective13CollectiveMmaINS1_34MainloopSm90TmaGmmaWarpSpecializedILi3ENS5_IJNS4_1CILi1EEENSA_ILi8EEESB_EEENS1_35KernelTmaWarpSpecializedCooperativeEEENS5_IJNSA_ILi128EEESG_NSA_ILi64EEEEEENS_6half_tENS5_IJlSB_lEEESJ_SK_NS4_8TiledMMAINS4_8MMA_AtomIJNS4_4SM904GMMA26MMA_64x128x16_F32F16F16_SSILNSO_5MajorE0ELSQ_0ELNSO_7ScaleInE1ELSR_1EEEEEENS4_6LayoutINS5_IJNSA_ILi2EEESB_SB_EEENS5_IJSB_NSA_ILi0EEESX_EEEEENS5_IJNS4_10UnderscoreES10_S10_EEEEENS4_23SM90_TMA_LOAD_MULTICASTENS4_14ComposedLayoutINS4_7SwizzleILi3ELi4ELi3EEENS4_18smem_ptr_flag_bitsILi16EEENSU_INS5_IJSC_SH_EEENS5_IJSH_SB_EEEEEEEvNS4_8identityENS4_13SM90_TMA_LOADES1C_vS1D_EENS_8epilogue10collective6detail29Sm90TmaWarpSpecializedAdapterINS1H_15DefaultEpilogueISJ_SK_SK_NS1G_6thread17LinearCombinationISJ_Li1EffLNS1L_9ScaleType4KindE0ELNS_15FloatRoundStyleE2ESJ_EENS1_15EpilogueDefaultEEEEEvvEEEEvNT_6ParamsE)
        /*024c*/ 	.short	0x0210
        /*024e*/ 	.short	0x0470


	//----- nvinfo : EIATTR_SW_WAR
	.align		4
.L_43:
        /*0250*/ 	.byte	0x04, 0x36
        /*0252*/ 	.short	(.L_45 - .L_44)
.L_44:
        /*0254*/ 	.word	0x00000008
.L_45:


//--------------------- .nv.callgraph             --------------------------
	.section	.nv.callgraph,"",@"SHT_CUDA_CALLGRAPH"
	.align	4
	.sectionentsize	8
	.align		4
        /*0000*/ 	.word	0x00000000
	.align		4
        /*0004*/ 	.word	0xffffffff
	.align		4
        /*0008*/ 	.word	index@(_ZN7cutlass13device_kernelINS_4gemm6kernel13GemmUniversalIN4cute5tupleIJiiiiEEENS1_10collective13CollectiveMmaINS1_34MainloopSm90TmaGmmaWarpSpecializedILi3ENS5_IJNS4_1CILi1EEENSA_ILi8EEESB_EEENS1_35KernelTmaWarpSpecializedCooperativeEEENS5_IJNSA_ILi128EEESG_NSA_ILi64EEEEEENS_6half_tENS5_IJlSB_lEEESJ_SK_NS4_8TiledMMAINS4_8MMA_AtomIJNS4_4SM904GMMA26MMA_64x128x16_F32F16F16_SSILNSO_5MajorE0ELSQ_0ELNSO_7ScaleInE1ELSR_1EEEEEENS4_6LayoutINS5_IJNSA_ILi2EEESB_SB_EEENS5_IJSB_NSA_ILi0EEESX_EEEEENS5_IJNS4_10UnderscoreES10_S10_EEEEENS4_23SM90_TMA_LOAD_MULTICASTENS4_14ComposedLayoutINS4_7SwizzleILi3ELi4ELi3EEENS4_18smem_ptr_flag_bitsILi16EEENSU_INS5_IJSC_SH_EEENS5_IJSH_SB_EEEEEEEvNS4_8identityENS4_13SM90_TMA_LOADES1C_vS1D_EENS_8epilogue10collective6detail29Sm90TmaWarpSpecializedAdapterINS1H_15DefaultEpilogueISJ_SK_SK_NS1G_6thread17LinearCombinationISJ_Li1EffLNS1L_9ScaleType4KindE0ELNS_15FloatRoundStyleE2ESJ_EENS1_15EpilogueDefaultEEEEEvvEEEEvNT_6ParamsE)
	.align		4
        /*000c*/ 	.word	index@(__assertfail)
	.align		4
        /*0010*/ 	.word	0x00000000
	.align		4
        /*0014*/ 	.word	0xfffffffe
	.align		4
        /*0018*/ 	.word	0x00000000
	.align		4
        /*001c*/ 	.word	0xfffffffd
	.align		4
        /*0020*/ 	.word	0x00000000
	.align		4
        /*0024*/ 	.word	0xfffffffc


//--------------------- .nv.constant4             --------------------------
	.section	.nv.constant4,"a",@progbits
	.align	8
	.align		8
.nv.constant4:
        /*0000*/ 	.dword	__assertfail
	.align		8
        /*0008*/ 	.dword	__unnamed_1
	.align		8
        /*0010*/ 	.dword	_ZN40_INTERNAL_be0ba195_4_k_cu_a5a2d230_315624cuda3std3__45__cpo5beginE
	.align		8
        /*0018*/ 	.dword	_ZN40_INTERNAL_be0ba195_4_k_cu_a5a2d230_315624cuda3std3__45__cpo3endE
	.align		8
        /*0020*/ 	.dword	_ZN40_INTERNAL_be0ba195_4_k_cu_a5a2d230_315624cuda3std3__45__cpo6cbeginE
	.align		8
        /*0028*/ 	.dword	_ZN40_INTERNAL_be0ba195_4_k_cu_a5a2d230_315624cuda3std3__45__cpo4cendE
	.align		8
        /*0030*/ 	.dword	_ZN40_INTERNAL_be0ba195_4_k_cu_a5a2d230_315624cuda3std3__442_GLOBAL__N__be0ba195_4_k_cu_a5a2d230_315626ignoreE
	.align		8
        /*0038*/ 	.dword	_ZN40_INTERNAL_be0ba195_4_k_cu_a5a2d230_315624cuda3std3__419piecewise_constructE
	.align		8
        /*0040*/ 	.dword	_ZN40_INTERNAL_be0ba195_4_k_cu_a5a2d230_315624cuda3std3__48in_placeE
	.align		8
        /*0048*/ 	.dword	_ZN40_INTERNAL_be0ba195_4_k_cu_a5a2d230_315624cuda3std6ranges3__45__cpo4swapE
	.align		8
        /*0050*/ 	.dword	_ZN40_INTERNAL_be0ba195_4_k_cu_a5a2d230_315624cuda3std6ranges3__45__cpo9iter_moveE
	.align		8
        /*0058*/ 	.dword	_ZN40_INTERNAL_be0ba195_4_k_cu_a5a2d230_315624cute7productE
	.align		8
        /*0060*/ 	.dword	_ZN40_INTERNAL_be0ba195_4_k_cu_a5a2d230_315624cute1_E
	.align		8
        /*0068*/ 	.dword	$str$22
	.align		8
        /*0070*/ 	.dword	$str$23


//--------------------- .text._ZN7cutlass13device_kernelINS_4gemm6kernel13GemmUniversalIN4cute5tupleIJiiiiEEENS1_10collective13CollectiveMmaINS1_34MainloopSm90TmaGmmaWarpSpecializedILi3ENS5_IJNS4_1CILi1EEENSA_ILi8EEESB_EEENS1_35KernelTmaWarpSpecializedCooperativeEEENS5_IJNSA_ILi128EEESG_NSA_ILi64EEEEEENS_6half_tENS5_IJlSB_lEEESJ_SK_NS4_8TiledMMAINS4_8MMA_AtomIJNS4_4SM904GMMA26MMA_64x128x16_F32F16F16_SSILNSO_5MajorE0ELSQ_0ELNSO_7ScaleInE1ELSR_1EEEEEENS4_6LayoutINS5_IJNSA_ILi2EEESB_SB_EEENS5_IJSB_NSA_ILi0EEESX_EEEEENS5_IJNS4_10UnderscoreES10_S10_EEEEENS4_23SM90_TMA_LOAD_MULTICASTENS4_14ComposedLayoutINS4_7SwizzleILi3ELi4ELi3EEENS4_18smem_ptr_flag_bitsILi16EEENSU_INS5_IJSC_SH_EEENS5_IJSH_SB_EEEEEEEvNS4_8identityENS4_13SM90_TMA_LOADES1C_vS1D_EENS_8epilogue10collective6detail29Sm90TmaWarpSpecializedAdapterINS1H_15DefaultEpilogueISJ_SK_SK_NS1G_6thread17LinearCombinationISJ_Li1EffLNS1L_9ScaleType4KindE0ELNS_15FloatRoundStyleE2ESJ_EENS1_15EpilogueDefaultEEEEEvvEEEEvNT_6ParamsE --------------------------
	.section	.text._ZN7cutlass13device_kernelINS_4gemm6kernel13GemmUniversalIN4cute5tupleIJiiiiEEENS1_10collective13CollectiveMmaINS1_34MainloopSm90TmaGmmaWarpSpecializedILi3ENS5_IJNS4_1CILi1EEENSA_ILi8EEESB_EEENS1_35KernelTmaWarpSpecializedCooperativeEEENS5_IJNSA_ILi128EEESG_NSA_ILi64EEEEEENS_6half_tENS5_IJlSB_lEEESJ_SK_NS4_8TiledMMAINS4_8MMA_AtomIJNS4_4SM904GMMA26MMA_64x128x16_F32F16F16_SSILNSO_5MajorE0ELSQ_0ELNSO_7ScaleInE1ELSR_1EEEEEENS4_6LayoutINS5_IJNSA_ILi2EEESB_SB_EEENS5_IJSB_NSA_ILi0EEESX_EEEEENS5_IJNS4_10UnderscoreES10_S10_EEEEENS4_23SM90_TMA_LOAD_MULTICASTENS4_14ComposedLayoutINS4_7SwizzleILi3ELi4ELi3EEENS4_18smem_ptr_flag_bitsILi16EEENSU_INS5_IJSC_SH_EEENS5_IJSH_SB_EEEEEEEvNS4_8identityENS4_13SM90_TMA_LOADES1C_vS1D_EENS_8epilogue10collective6detail29Sm90TmaWarpSpecializedAdapterINS1H_15DefaultEpilogueISJ_SK_SK_NS1G_6thread17LinearCombinationISJ_Li1EffLNS1L_9ScaleType4KindE0ELNS_15FloatRoundStyleE2ESJ_EENS1_15EpilogueDefaultEEEEEvvEEEEvNT_6ParamsE,"ax",@progbits
	.align	128
.text._ZN7cutlass13device_kernelINS_4gemm6kernel13GemmUniversalIN4cute5tupleIJiiiiEEENS1_10collective13CollectiveMmaINS1_34MainloopSm90TmaGmmaWarpSpecializedILi3ENS5_IJNS4_1CILi1EEENSA_ILi8EEESB_EEENS1_35KernelTmaWarpSpecializedCooperativeEEENS5_IJNSA_ILi128EEESG_NSA_ILi64EEEEEENS_6half_tENS5_IJlSB_lEEESJ_SK_NS4_8TiledMMAINS4_8MMA_AtomIJNS4_4SM904GMMA26MMA_64x128x16_F32F16F16_SSILNSO_5MajorE0ELSQ_0ELNSO_7ScaleInE1ELSR_1EEEEEENS4_6LayoutINS5_IJNSA_ILi2EEESB_SB_EEENS5_IJSB_NSA_ILi0EEESX_EEEEENS5_IJNS4_10UnderscoreES10_S10_EEEEENS4_23SM90_TMA_LOAD_MULTICASTENS4_14ComposedLayoutINS4_7SwizzleILi3ELi4ELi3EEENS4_18smem_ptr_flag_bitsILi16EEENSU_INS5_IJSC_SH_EEENS5_IJSH_SB_EEEEEEEvNS4_8identityENS4_13SM90_TMA_LOADES1C_vS1D_EENS_8epilogue10collective6detail29Sm90TmaWarpSpecializedAdapterINS1H_15DefaultEpilogueISJ_SK_SK_NS1G_6thread17LinearCombinationISJ_Li1EffLNS1L_9ScaleType4KindE0ELNS_15FloatRoundStyleE2ESJ_EENS1_15EpilogueDefaultEEEEEvvEEEEvNT_6ParamsE:
        .type           _ZN7cutlass13device_kernelINS_4gemm6kernel13GemmUniversalIN4cute5tupleIJiiiiEEENS1_10collective13CollectiveMmaINS1_34MainloopSm90TmaGmmaWarpSpecializedILi3ENS5_IJNS4_1CILi1EEENSA_ILi8EEESB_EEENS1_35KernelTmaWarpSpecializedCooperativeEEENS5_IJNSA_ILi128EEESG_NSA_ILi64EEEEEENS_6half_tENS5_IJlSB_lEEESJ_SK_NS4_8TiledMMAINS4_8MMA_AtomIJNS4_4SM904GMMA26MMA_64x128x16_F32F16F16_SSILNSO_5MajorE0ELSQ_0ELNSO_7ScaleInE1ELSR_1EEEEEENS4_6LayoutINS5_IJNSA_ILi2EEESB_SB_EEENS5_IJSB_NSA_ILi0EEESX_EEEEENS5_IJNS4_10UnderscoreES10_S10_EEEEENS4_23SM90_TMA_LOAD_MULTICASTENS4_14ComposedLayoutINS4_7SwizzleILi3ELi4ELi3EEENS4_18smem_ptr_flag_bitsILi16EEENSU_INS5_IJSC_SH_EEENS5_IJSH_SB_EEEEEEEvNS4_8identityENS4_13SM90_TMA_LOADES1C_vS1D_EENS_8epilogue10collective6detail29Sm90TmaWarpSpecializedAdapterINS1H_15DefaultEpilogueISJ_SK_SK_NS1G_6thread17LinearCombinationISJ_Li1EffLNS1L_9ScaleType4KindE0ELNS_15FloatRoundStyleE2ESJ_EENS1_15EpilogueDefaultEEEEEvvEEEEvNT_6ParamsE,@function
        .size           _ZN7cutlass13device_kernelINS_4gemm6kernel13GemmUniversalIN4cute5tupleIJiiiiEEENS1_10collective13CollectiveMmaINS1_34MainloopSm90TmaGmmaWarpSpecializedILi3ENS5_IJNS4_1CILi1EEENSA_ILi8EEESB_EEENS1_35KernelTmaWarpSpecializedCooperativeEEENS5_IJNSA_ILi128EEESG_NSA_ILi64EEEEEENS_6half_tENS5_IJlSB_lEEESJ_SK_NS4_8TiledMMAINS4_8MMA_AtomIJNS4_4SM904GMMA26MMA_64x128x16_F32F16F16_SSILNSO_5MajorE0ELSQ_0ELNSO_7ScaleInE1ELSR_1EEEEEENS4_6LayoutINS5_IJNSA_ILi2EEESB_SB_EEENS5_IJSB_NSA_ILi0EEESX_EEEEENS5_IJNS4_10UnderscoreES10_S10_EEEEENS4_23SM90_TMA_LOAD_MULTICASTENS4_14ComposedLayoutINS4_7SwizzleILi3ELi4ELi3EEENS4_18smem_ptr_flag_bitsILi16EEENSU_INS5_IJSC_SH_EEENS5_IJSH_SB_EEEEEEEvNS4_8identityENS4_13SM90_TMA_LOADES1C_vS1D_EENS_8epilogue10collective6detail29Sm90TmaWarpSpecializedAdapterINS1H_15DefaultEpilogueISJ_SK_SK_NS1G_6thread17LinearCombinationISJ_Li1EffLNS1L_9ScaleType4KindE0ELNS_15FloatRoundStyleE2ESJ_EENS1_15EpilogueDefaultEEEEEvvEEEEvNT_6ParamsE,(.L_x_195 - _ZN7cutlass13device_kernelINS_4gemm6kernel13GemmUniversalIN4cute5tupleIJiiiiEEENS1_10collective13CollectiveMmaINS1_34MainloopSm90TmaGmmaWarpSpecializedILi3ENS5_IJNS4_1CILi1EEENSA_ILi8EEESB_EEENS1_35KernelTmaWarpSpecializedCooperativeEEENS5_IJNSA_ILi128EEESG_NSA_ILi64EEEEEENS_6half_tENS5_IJlSB_lEEESJ_SK_NS4_8TiledMMAINS4_8MMA_AtomIJNS4_4SM904GMMA26MMA_64x128x16_F32F16F16_SSILNSO_5MajorE0ELSQ_0ELNSO_7ScaleInE1ELSR_1EEEEEENS4_6LayoutINS5_IJNSA_ILi2EEESB_SB_EEENS5_IJSB_NSA_ILi0EEESX_EEEEENS5_IJNS4_10UnderscoreES10_S10_EEEEENS4_23SM90_TMA_LOAD_MULTICASTENS4_14ComposedLayoutINS4_7SwizzleILi3ELi4ELi3EEENS4_18smem_ptr_flag_bitsILi16EEENSU_INS5_IJSC_SH_EEENS5_IJSH_SB_EEEEEEEvNS4_8identityENS4_13SM90_TMA_LOADES1C_vS1D_EENS_8epilogue10collective6detail29Sm90TmaWarpSpecializedAdapterINS1H_15DefaultEpilogueISJ_SK_SK_NS1G_6thread17LinearCombinationISJ_Li1EffLNS1L_9ScaleType4KindE0ELNS_15FloatRoundStyleE2ESJ_EENS1_15EpilogueDefaultEEEEEvvEEEEvNT_6ParamsE)
        .other          _ZN7cutlass13device_kernelINS_4gemm6kernel13GemmUniversalIN4cute5tupleIJiiiiEEENS1_10collective13CollectiveMmaINS1_34MainloopSm90TmaGmmaWarpSpecializedILi3ENS5_IJNS4_1CILi1EEENSA_ILi8EEESB_EEENS1_35KernelTmaWarpSpecializedCooperativeEEENS5_IJNSA_ILi128EEESG_NSA_ILi64EEEEEENS_6half_tENS5_IJlSB_lEEESJ_SK_NS4_8TiledMMAINS4_8MMA_AtomIJNS4_4SM904GMMA26MMA_64x128x16_F32F16F16_SSILNSO_5MajorE0ELSQ_0ELNSO_7ScaleInE1ELSR_1EEEEEENS4_6LayoutINS5_IJNSA_ILi2EEESB_SB_EEENS5_IJSB_NSA_ILi0EEESX_EEEEENS5_IJNS4_10UnderscoreES10_S10_EEEEENS4_23SM90_TMA_LOAD_MULTICASTENS4_14ComposedLayoutINS4_7SwizzleILi3ELi4ELi3EEENS4_18smem_ptr_flag_bitsILi16EEENSU_INS5_IJSC_SH_EEENS5_IJSH_SB_EEEEEEEvNS4_8identityENS4_13SM90_TMA_LOADES1C_vS1D_EENS_8epilogue10collective6detail29Sm90TmaWarpSpecializedAdapterINS1H_15DefaultEpilogueISJ_SK_SK_NS1G_6thread17LinearCombinationISJ_Li1EffLNS1L_9ScaleType4KindE0ELNS_15FloatRoundStyleE2ESJ_EENS1_15EpilogueDefaultEEEEEvvEEEEvNT_6ParamsE,@"STO_CUDA_ENTRY STV_DEFAULT"
_ZN7cutlass13device_kernelINS_4gemm6kernel13GemmUniversalIN4cute5tupleIJiiiiEEENS1_10collective13CollectiveMmaINS1_34MainloopSm90TmaGmmaWarpSpecializedILi3ENS5_IJNS4_1CILi1EEENSA_ILi8EEESB_EEENS1_35KernelTmaWarpSpecializedCooperativeEEENS5_IJNSA_ILi128EEESG_NSA_ILi64EEEEEENS_6half_tENS5_IJlSB_lEEESJ_SK_NS4_8TiledMMAINS4_8MMA_AtomIJNS4_4SM904GMMA26MMA_64x128x16_F32F16F16_SSILNSO_5MajorE0ELSQ_0ELNSO_7ScaleInE1ELSR_1EEEEEENS4_6LayoutINS5_IJNSA_ILi2EEESB_SB_EEENS5_IJSB_NSA_ILi0EEESX_EEEEENS5_IJNS4_10UnderscoreES10_S10_EEEEENS4_23SM90_TMA_LOAD_MULTICASTENS4_14ComposedLayoutINS4_7SwizzleILi3ELi4ELi3EEENS4_18smem_ptr_flag_bitsILi16EEENSU_INS5_IJSC_SH_EEENS5_IJSH_SB_EEEEEEEvNS4_8identityENS4_13SM90_TMA_LOADES1C_vS1D_EENS_8epilogue10collective6detail29Sm90TmaWarpSpecializedAdapterINS1H_15DefaultEpilogueISJ_SK_SK_NS1G_6thread17LinearCombinationISJ_Li1EffLNS1L_9ScaleType4KindE0ELNS_15FloatRoundStyleE2ESJ_EENS1_15EpilogueDefaultEEEEEvvEEEEvNT_6ParamsE:
[----:B------:R-:W0:Y:S01]  /*0000*/  LDC R1, c[0x0][0x28] ;  /* 0x00000a00ff017b82 */ /* 0x000e220000000800 */
[----:B------:R-:W1:Y:S01]  /*0010*/  S2R R94, SR_TID.X ;  /* 0x00000000005e7919 */ /* 0x000e620000002100 */
[----:B------:R-:W-:Y:S01]  /*0020*/  ELECT P0, URZ, PT ;  /* 0x00000000003f782f */ /* 0x000fe20003800000 */
[----:B------:R-:W-:Y:S01]  /*0030*/  BSSY B0, `(.L_x_0) ;  /* 0x000000f000007945 */ /* 0x000fe20003800000 */
[--C-:B-1----:R-:W-:Y:S02]  /*0040*/  SHF.R.U32.HI R0, RZ, 0x5, R94.reuse ;  /* 0x00000005ff007819 */ /* 0x102fe4000001165e */
[----:B------:R-:W-:-:S03]  /*0050*/  SHF.R.U32.HI R6, RZ, 0x7, R94 ;  /* 0x00000007ff067819 */ /* 0x000fc6000001165e */
[----:B------:R-:W1:Y:S04]  /*0060*/  SHFL.IDX PT, R3, R0, RZ, 0x1f ;  /* 0x00001fff00037589 */ /* 0x000e6800000e0000 */
[----:B------:R2:W3:Y:S01]  /*0070*/  SHFL.IDX PT, R2, R6, RZ, 0x1f ;  /* 0x00001fff06027589 */ /* 0x0004e200000e0000 */
[----:B-1----:R-:W-:-:S13]  /*0080*/  ISETP.NE.OR P0, PT, R3, RZ, !P0 ;  /* 0x000000ff0300720c */ /* 0x002fda0004705670 */
[----:B0-23--:R-:W-:Y:S05]  /*0090*/  @P0 BRA `(.L_x_1) ;  /* 0x0000000000200947 */ /* 0x00dfea0003800000 */
[----:B------:R-:W-:Y:S02]  /*00a0*/  ULDC.64 UR4, c[0x0][0x198] ;  /* 0x0000660000047ab9 */ /* 0x000fe40000000a00 */
[----:B------:R-:W-:Y:S02]  /*00b0*/  UIADD3 UR6, UP0, UR4, 0xf0, URZ ;  /* 0x000000f004067890 */ /* 0x000fe4000ff1e03f */
[----:B------:R-:W-:Y:S02]  /*00c0*/  UIADD3 UR4, UP1, UR4, 0x1f0, URZ ;  /* 0x000001f004047890 */ /* 0x000fe4000ff3e03f */
[----:B------:R-:W-:Y:S02]  /*00d0*/  UIADD3.X UR7, URZ, UR5, URZ, UP0, !UPT ;  /* 0x000000053f077290 */ /* 0x000fe400087fe43f */
[----:B------:R-:W-:-:S07]  /*00e0*/  UIADD3.X UR5, URZ, UR5, URZ, UP1, !UPT ;  /* 0x000000053f057290 */ /* 0x000fce0008ffe43f */
[----:B------:R0:W-:Y:S02]  /*00f0*/  UTMACCTL.PF [UR6] ;  /* 0x00000000060079b9 */ /* 0x0001e40008040000 */
[----:B------:R0:W-:Y:S02]  /*0100*/  UTMACCTL.PF [UR4] ;  /* 0x00000000040079b9 */ /* 0x0001e40008040000 */
[----:B0-----:R-:W-:Y:S01]  /*0110*/  NOP ;  /* 0x0000000000007918 */ /* 0x001fe20000000000 */
.L_x_1:
[----:B------:R-:W-:Y:S05]  /*0120*/  BSYNC B0 ;  /* 0x0000000000007941 */ /* 0x000fea0003800000 */
.L_x_0:
[----:B------:R-:W0:Y:S02]  /*0130*/  SHFL.IDX PT, R5, R0, RZ, 0x1f ;  /* 0x00001fff00057589 */ /* 0x000e2400000e0000 */
[----:B0-----:R-:W-:-:S13]  /*0140*/  ISETP.NE.AND P0, PT, R5, RZ, PT ;  /* 0x000000ff0500720c */ /* 0x001fda0003f05270 */
[----:B------:R-:W-:Y:S05]  /*0150*/  @P0 BRA `(.L_x_2) ;  /* 0x0000000000500947 */ /* 0x000fea0003800000 */
[----:B------:R-:W0:Y:S01]  /*0160*/  S2UR UR8, SR_CgaCtaId ;  /* 0x00000000000879c3 */ /* 0x000e220000008800 */
[----:B------:R-:W-:Y:S01]  /*0170*/  UMOV UR4, 0x400 ;  /* 0x0000040000047882 */ /* 0x000fe20000000000 */
[----:B------:R-:W-:Y:S01]  /*0180*/  UMOV UR5, 0x1 ;  /* 0x0000000100057882 */ /* 0x000fe20000000000 */
[----:B------:R-:W-:Y:S01]  /*0190*/  UMOV UR6, 0x10 ;  /* 0x0000001000067882 */ /* 0x000fe20000000000 */
[----:B------:R-:W-:Y:S01]  /*01a0*/  ELECT P0, URZ, PT ;  /* 0x00000000003f782f */ /* 0x000fe20003800000 */
[----:B------:R-:W-:-:S04]  /*01b0*/  UIADD3 UR6, -UR6, 0x100000, URZ ;  /* 0x0010000006067890 */ /* 0x000fc8000fffe13f */
[----:B------:R-:W-:Y:S02]  /*01c0*/  USHF.L.U32 UR7, UR6, 0xb, URZ ;  /* 0x0000000b06077899 */ /* 0x000fe4000800063f */
[----:B------:R-:W-:Y:S02]  /*01d0*/  USHF.L.U32 UR6, UR6, 0x1, URZ ;  /* 0x0000000106067899 */ /* 0x000fe4000800063f */
[----:B0-----:R-:W-:Y:S02]  /*01e0*/  ULEA UR8, UR8, UR4, 0x18 ;  /* 0x0000000408087291 */ /* 0x001fe4000f8ec03f */
[----:B------:R-:W-:-:S04]  /*01f0*/  UIADD3 UR4, -UR5, 0x100000, URZ ;  /* 0x0010000005047890 */ /* 0x000fc8000fffe13f */
[----:B------:R-:W-:Y:S02]  /*0200*/  USHF.L.U32 UR5, UR4, 0xb, URZ ;  /* 0x0000000b04057899 */ /* 0x000fe4000800063f */
[----:B------:R-:W-:Y:S01]  /*0210*/  USHF.L.U32 UR4, UR4, 0x1, URZ ;  /* 0x0000000104047899 */ /* 0x000fe2000800063f */
[----:B------:R-:W0:Y:S11]  /*0220*/  FENCE.VIEW.ASYNC.S ;  /* 0x00000000000073c6 */ /* 0x000e360000000000 */
[----:B0-----:R0:W1:Y:S01]  /*0230*/  SYNCS.EXCH.64 URZ, [UR8], UR4 ;  /* 0x00000004083f75b2 */ /* 0x0010620008000100 */
[----:B------:R0:W2:Y:S01]  /*0240*/  SYNCS.EXCH.64 URZ, [UR8+0x18], UR6 ;  /* 0x00001806083f75b2 */ /* 0x0000a20008000100 */
[----:B------:R0:W3:Y:S01]  /*0250*/  SYNCS.EXCH.64 URZ, [UR8+0x8], UR4 ;  /* 0x00000804083f75b2 */ /* 0x0000e20008000100 */
[----:B------:R0:W4:Y:S01]  /*0260*/  SYNCS.EXCH.64 URZ, [UR8+0x20], UR6 ;  /* 0x00002006083f75b2 */ /* 0x0001220008000100 */
[----:B------:R0:W0:Y:S01]  /*0270*/  SYNCS.EXCH.64 URZ, [UR8+0x10], UR4 ;  /* 0x00001004083f75b2 */ /* 0x0000220008000100 */
[----:B------:R0:W0:Y:S01]  /*0280*/  SYNCS.EXCH.64 URZ, [UR8+0x28], UR6 ;  /* 0x00002806083f75b2 */ /* 0x0000220008000100 */
[----:B------:R-:W-:Y:S01]  /*0290*/  NOP ;  /* 0x0000000000007918 */ /* 0x000fe20000000000 */
.L_x_2:
[----:B------:R-:W-:Y:S01]  /*02a0*/  SHF.R.S32.HI R7, RZ, 0x1f, R94 ;  /* 0x0000001fff077819 */ /* 0x000fe2000001145e */
[----:B------:R-:W5:Y:S01]  /*02b0*/  SHFL.IDX PT, R0, R0, RZ, 0x1f ;  /* 0x00001fff00007589 */ /* 0x000f6200000e0000 */
[----:B0-----:R-:W0:Y:S01]  /*02c0*/  S2UR UR8, SR_CTAID.X ;  /* 0x00000000000879c3 */ /* 0x001e220000002500 */
[----:B------:R-:W-:Y:S02]  /*02d0*/  ELECT P0, URZ, PT ;  /* 0x00000000003f782f */ /* 0x000fe40003800000 */
[----:B------:R-:W-:Y:S01]  /*02e0*/  LEA.HI R7, R7, R94, RZ, 0x7 ;  /* 0x0000005e07077211 */ /* 0x000fe200078f38ff */
[----:B------:R-:W1:Y:S01]  /*02f0*/  S2R R4, SR_CTAID.Y ;  /* 0x0000000000047919 */ /* 0x000e620000002600 */
[----:B------:R-:W-:Y:S01]  /*0300*/  ULDC UR4, c[0x0][0x154] ;  /* 0x0000550000047ab9 */ /* 0x000fe20000000800 */
[----:B------:R-:W-:Y:S01]  /*0310*/  NOP ;  /* 0x0000000000007918 */ /* 0x000fe20000000000 */
[----:B------:R-:W-:Y:S01]  /*0320*/  LOP3.LUT R7, R7, 0xffffff80, RZ, 0xc0, !PT ;  /* 0xffffff8007077812 */ /* 0x000fe200078ec0ff */
[----:B------:R-:W-:Y:S01]  /*0330*/  NOP ;  /* 0x0000000000007918 */ /* 0x000fe20000000000 */
[----:B------:R-:W2:Y:S03]  /*0340*/  LDC R14, c[0x0][0x140] ;  /* 0x00005000ff0e7b82 */ /* 0x000ea60000000800 */
[----:B------:R-:W-:-:S05]  /*0350*/  IMAD.IADD R7, R94, 0x1, -R7 ;  /* 0x000000015e077824 */ /* 0x000fca00078e0a07 */
[----:B------:R-:W-:Y:S01]  /*0360*/  SHF.R.S32.HI R8, RZ, 0x1f, R7 ;  /* 0x0000001fff087819 */ /* 0x000fe20000011407 */
[----:B------:R-:W3:Y:S01]  /*0370*/  LDC R12, c[0x0][0x144] ;  /* 0x00005100ff0c7b82 */ /* 0x000ee20000000800 */
[----:B------:R-:W-:Y:S02]  /*0380*/  LOP3.LUT P2, RZ, R7, 0x7, RZ, 0xc0, !PT ;  /* 0x0000000707ff7812 */ /* 0x000fe4000784c0ff */
[----:B------:R-:W-:Y:S02]  /*0390*/  LEA.HI R8, R8, R7, RZ, 0x3 ;  /* 0x0000000708087211 */ /* 0x000fe400078f18ff */
[----:B-----5:R-:W-:Y:S02]  /*03a0*/  ISETP.NE.OR P0, PT, R0, RZ, !P0 ;  /* 0x000000ff0000720c */ /* 0x020fe40004705670 */
[--C-:B------:R-:W-:Y:S02]  /*03b0*/  SHF.R.S32.HI R0, RZ, 0x3, R8.reuse ;  /* 0x00000003ff007819 */ /* 0x100fe40000011408 */
[----:B------:R-:W-:-:S02]  /*03c0*/  SHF.R.S32.HI R9, RZ, 0x1f, R8 ;  /* 0x0000001fff097819 */ /* 0x000fc40000011408 */
[----:B------:R-:W-:Y:S02]  /*03d0*/  SHF.R.S32.HI R8, RZ, 0x1f, R5 ;  /* 0x0000001fff087819 */ /* 0x000fe40000011405 */
[----:B------:R-:W-:Y:S02]  /*03e0*/  LEA.HI R9, R9, R0, RZ, 0x2 ;  /* 0x0000000009097211 */ /* 0x000fe400078f10ff */
[----:B------:R-:W-:Y:S02]  /*03f0*/  LEA.HI R8, R8, R5, RZ, 0x2 ;  /* 0x0000000508087211 */ /* 0x000fe400078f10ff */
[----:B-1----:R-:W-:Y:S01]  /*0400*/  I2FP.F32.U32 R11, R4 ;  /* 0x00000004000b7245 */ /* 0x002fe20000201000 */
[----:B------:R-:W-:Y:S01]  /*0410*/  VOTEU.ALL UP0, P0 ;  /* 0x00000000003f7886 */ /* 0x000fe20000000000 */
[----:B------:R-:W-:Y:S01]  /*0420*/  LOP3.LUT R10, R8, 0x3ffffffc, RZ, 0xc0, !PT ;  /* 0x3ffffffc080a7812 */ /* 0x000fe200078ec0ff */
[----:B------:R-:W-:Y:S01]  /*0430*/  VOTEU.ALL UP1, P0 ;  /* 0x00000000003f7886 */ /* 0x000fe20000020000 */
[----:B------:R-:W-:Y:S01]  /*0440*/  LOP3.LUT R9, R9, 0xfffffffc, RZ, 0xc0, !PT ;  /* 0xfffffffc09097812 */ /* 0x000fe200078ec0ff */
[----:B------:R-:W-:Y:S01]  /*0450*/  FMUL R13, R11, UR4 ;  /* 0x000000040b0d7c20 */ /* 0x000fe20008400000 */
[----:B------:R-:W1:Y:S01]  /*0460*/  @!UP0 S2UR UR7, SR_CgaCtaId ;  /* 0x00000000000789c3 */ /* 0x000e620000008800 */
[----:B------:R-:W-:Y:S01]  /*0470*/  IMAD.IADD R11, R5, 0x1, -R10 ;  /* 0x00000001050b7824 */ /* 0x000fe200078e0a0a */
[----:B0-----:R-:W-:Y:S01]  /*0480*/  I2FP.F32.U32 R10, UR8 ;  /* 0x00000008000a7c45 */ /* 0x001fe20008201000 */
[----:B------:R-:W-:Y:S01]  /*0490*/  IMAD.IADD R8, R0, 0x1, -R9 ;  /* 0x0000000100087824 */ /* 0x000fe200078e0a09 */
[----:B------:R-:W-:Y:S01]  /*04a0*/  ULDC UR4, c[0x0][0x150] ;  /* 0x0000540000047ab9 */ /* 0x000fe20000000800 */
[----:B------:R-:W0:Y:S01]  /*04b0*/  F2I.U32.TRUNC.NTZ R13, R13 ;  /* 0x0000000d000d7305 */ /* 0x000e22000020f000 */
[----:B------:R-:W-:Y:S01]  /*04c0*/  SHF.R.S32.HI R0, RZ, 0x1f, R3 ;  /* 0x0000001fff007819 */ /* 0x000fe20000011403 */
[----:B------:R-:W-:Y:S01]  /*04d0*/  FMUL R10, R10, UR4 ;  /* 0x000000040a0a7c20 */ /* 0x000fe20008400000 */
[----:B------:R-:W5:Y:S01]  /*04e0*/  LDC R9, c[0x0][0x148] ;  /* 0x00005200ff097b82 */ /* 0x000f620000000800 */
[----:B------:R-:W-:Y:S01]  /*04f0*/  IMAD R8, R11, 0x4, R8 ;  /* 0x000000040b087824 */ /* 0x000fe200078e0208 */
[----:B------:R-:W-:Y:S01]  /*0500*/  LEA.HI R0, R0, R3, RZ, 0x2 ;  /* 0x0000000300007211 */ /* 0x000fe200078f10ff */
[----:B------:R-:W-:Y:S01]  /*0510*/  UMOV UR4, 0x20 ;  /* 0x0000002000047882 */ /* 0x000fe20000000000 */
[----:B------:R-:W-:Y:S01]  /*0520*/  @!UP0 UMOV UR6, 0x400 ;  /* 0x0000040000068882 */ /* 0x000fe20000000000 */
[----:B------:R-:W4:Y:S01]  /*0530*/  F2I.U32.TRUNC.NTZ R10, R10 ;  /* 0x0000000a000a7305 */ /* 0x000f22000020f000 */
[----:B------:R-:W-:Y:S01]  /*0540*/  LOP3.LUT R0, R0, 0xfffffffc, RZ, 0xc0, !PT ;  /* 0xfffffffc00007812 */ /* 0x000fe200078ec0ff */
[----:B------:R-:W-:Y:S01]  /*0550*/  IMAD.SHL.U32 R19, R8, 0x4, RZ ;  /* 0x0000000408137824 */ /* 0x000fe200078e00ff */
[----:B------:R-:W-:-:S04]  /*0560*/  @!UP0 UIADD3 UR4, -UR4, 0x100000, URZ ;  /* 0x0010000004048890 */ /* 0x000fc8000fffe13f */
[----:B------:R-:W-:Y:S02]  /*0570*/  @!UP0 USHF.L.U32 UR5, UR4, 0xb, URZ ;  /* 0x0000000b04058899 */ /* 0x000fe4000800063f */
[----:B------:R-:W-:Y:S01]  /*0580*/  @!UP0 USHF.L.U32 UR4, UR4, 0x1, URZ ;  /* 0x0000000104048899 */ /* 0x000fe2000800063f */
[----:B--2---:R-:W-:Y:S01]  /*0590*/  ISETP.EQ.U32.AND P3, PT, R14, 0x1, PT ;  /* 0x000000010e00780c */ /* 0x004fe20003f62070 */
[----:B------:R-:W-:Y:S01]  /*05a0*/  IMAD.IADD R3, R3, 0x1, -R0 ;  /* 0x0000000103037824 */ /* 0x000fe200078e0a00 */
[----:B------:R-:W-:Y:S01]  /*05b0*/  LOP3.LUT R19, R8, 0xc, R19, 0x78, !PT ;  /* 0x0000000c08137812 */ /* 0x000fe200078e7813 */
[----:B0-----:R-:W-:Y:S02]  /*05c0*/  IMAD.MOV R20, RZ, RZ, -R13 ;  /* 0x000000ffff147224 */ /* 0x001fe400078e0a0d */
[----:B------:R-:W-:Y:S01]  /*05d0*/  VIADD R8, R2, 0xffffffff ;  /* 0xffffffff02087836 */ /* 0x000fe20000000000 */
[----:B-1----:R-:W-:Y:S01]  /*05e0*/  @!UP0 ULEA UR6, UR7, UR6, 0x18 ;  /* 0x0000000607068291 */ /* 0x002fe2000f8ec03f */
[----:B------:R-:W-:Y:S01]  /*05f0*/  ISETP.NE.AND P1, PT, R3, 0x3, PT ;  /* 0x000000030300780c */ /* 0x000fe20003f25270 */
[----:B------:R-:W-:Y:S01]  /*0600*/  VOTEU.ALL UP0, P0 ;  /* 0x00000000003f7886 */ /* 0x000fe20000000000 */
[----:B------:R-:W-:Y:S01]  /*0610*/  ISETP.LT.U32.AND P0, PT, R19, 0x8, !P2 ;  /* 0x000000081300780c */ /* 0x000fe20005701070 */
[----:B----4-:R-:W-:Y:S01]  /*0620*/  IMAD.MOV R7, RZ, RZ, -R10 ;  /* 0x000000ffff077224 */ /* 0x010fe200078e0a0a */
[----:B------:R-:W-:-:S02]  /*0630*/  ISETP.EQ.OR P1, PT, R3, RZ, !P1 ;  /* 0x000000ff0300720c */ /* 0x000fc40004f22670 */
[----:B------:R-:W-:Y:S01]  /*0640*/  ISETP.GE.U32.AND P5, PT, R8, 0x2, PT ;  /* 0x000000020800780c */ /* 0x000fe20003fa6070 */
[----:B-----5:R-:W-:Y:S01]  /*0650*/  IMAD R0, R9, R20, R4 ;  /* 0x0000001409007224 */ /* 0x020fe200078e0204 */
[----:B------:R-:W-:Y:S01]  /*0660*/  ISETP.EQ.AND P1, PT, R2, RZ, P1 ;  /* 0x000000ff0200720c */ /* 0x000fe20000f22270 */
[----:B---3--:R-:W-:Y:S01]  /*0670*/  IMAD R7, R12, R7, UR8 ;  /* 0x000000080c077e24 */ /* 0x008fe2000f8e0207 */
[----:B------:R-:W-:Y:S01]  /*0680*/  ISETP.NE.AND P2, PT, R2, RZ, PT ;  /* 0x000000ff0200720c */ /* 0x000fe20003f45270 */
[----:B------:R-:W0:Y:S02]  /*0690*/  FENCE.VIEW.ASYNC.S ;  /* 0x00000000000073c6 */ /* 0x000e240000000000 */
[----:B0-----:R0:W1:Y:S01]  /*06a0*/  @!UP0 SYNCS.EXCH.64 URZ, [UR6+0x40], UR4 ;  /* 0x00004004063f85b2 */ /* 0x0010620008000100 */
[----:B------:R-:W-:Y:S02]  /*06b0*/  ISETP.NE.AND P4, PT, R0, R19, PT ;  /* 0x000000130000720c */ /* 0x000fe40003f85270 */
[----:B------:R-:W-:-:S02]  /*06c0*/  SEL R18, RZ, 0x1, !P1 ;  /* 0x00000001ff127807 */ /* 0x000fc40004800000 */
[----:B------:R-:W-:Y:S02]  /*06d0*/  ISETP.EQ.OR P4, PT, R7, RZ, !P4 ;  /* 0x000000ff0700720c */ /* 0x000fe40006782670 */
[----:B------:R-:W-:Y:S02]  /*06e0*/  LOP3.LUT R0, R94, 0x7f, RZ, 0xc0, !PT ;  /* 0x0000007f5e007812 */ /* 0x000fe400078ec0ff */
[----:B------:R-:W-:Y:S02]  /*06f0*/  PLOP3.LUT P0, PT, P0, P4, PT, 0x80, 0x0 ;  /* 0x000000000000781c */ /* 0x000fe40000709070 */
[----:B------:R-:W-:Y:S02]  /*0700*/  SEL R18, R18, 0x2, P5 ;  /* 0x0000000212127807 */ /* 0x000fe40002800000 */
[----:B------:R-:W-:Y:S01]  /*0710*/  P2R R102, PR, RZ, 0x1 ;  /* 0x00000001ff667803 */ /* 0x000fe20000000000 */
[----:B------:R0:W2:Y:S01]  /*0720*/  @!UP1 SYNCS.EXCH.64 URZ, [UR6+0x48], UR4 ;  /* 0x00004804063f95b2 */ /* 0x0000a20008000100 */
[----:B------:R-:W-:Y:S01]  /*0730*/  NOP ;  /* 0x0000000000007918 */ /* 0x000fe20000000000 */
[----:B------:R-:W-:Y:S06]  /*0740*/  @!P3 BRA `(.L_x_3) ;  /* 0x000000000008b947 */ /* 0x000fec0003800000 */
[----:B-12---:R-:W-:Y:S01]  /*0750*/  UCGABAR_ARV ;  /* 0x00000000000079c7 */ /* 0x006fe20008000000 */
[----:B------:R-:W-:Y:S05]  /*0760*/  BRA `(.L_x_4) ;  /* 0x0000000000047947 */ /* 0x000fea0003800000 */
.L_x_3:
[----:B-12---:R-:W-:Y:S01]  /*0770*/  NOP ;  /* 0x0000000000007918 */ /* 0x006fe20000000000 */
.L_x_4:
[----:B------:R-:W1:Y:S01]  /*0780*/  LDC R2, c[0x0][0x65c] ;  /* 0x00019700ff027b82 */ /* 0x000e620000000800 */
[----:B------:R-:W-:Y:S02]  /*0790*/  IMAD.U32 R10, RZ, RZ, UR8 ;  /* 0x00000008ff0a7e24 */ /* 0x000fe4000f8e00ff */
[----:B------:R-:W-:Y:S01]  /*07a0*/  IMAD.MOV.U32 R11, RZ, RZ, RZ ;  /* 0x000000ffff0b7224 */ /* 0x000fe200078e00ff */
[----:B-1----:R-:W-:-:S04]  /*07b0*/  ISETP.NE.AND P1, PT, R2, 0x1, PT ;  /* 0x000000010200780c */ /* 0x002fc80003f25270 */
[----:B------:R-:W-:-:S09]  /*07c0*/  P2R R5, PR, RZ, 0x2 ;  /* 0x00000002ff057803 */ /* 0x000fd20000000000 */
[----:B------:R-:W1:Y:S01]  /*07d0*/  @P1 LDC R17, c[0x0][0x10] ;  /* 0x00000400ff111b82 */ /* 0x000e620000000800 */
[----:B------:R-:W-:Y:S02]  /*07e0*/  @P1 IMAD.MOV.U32 R5, RZ, RZ, RZ ;  /* 0x000000ffff051224 */ /* 0x000fe400078e00ff */
[----:B------:R-:W-:-:S05]  /*07f0*/  @P1 IMAD.MOV.U32 R15, RZ, RZ, RZ ;  /* 0x000000ffff0f1224 */ /* 0x000fca00078e00ff */
[----:B------:R-:W2:Y:S01]  /*0800*/  @!P1 LDC R13, c[0x0][0xc] ;  /* 0x00000300ff0d9b82 */ /* 0x000ea20000000800 */
[----:B0-----:R-:W-:Y:S01]  /*0810*/  ULDC UR4, c[0x0][0xc] ;  /* 0x0000030000047ab9 */ /* 0x001fe20000000800 */
[----:B------:R-:W-:Y:S01]  /*0820*/  ULDC UR5, c[0x0][0x10] ;  /* 0x0000040000057ab9 */ /* 0x000fe20000000800 */
[----:B------:R-:W-:Y:S01]  /*0830*/  ULDC UR6, c[0x0][0x14] ;  /* 0x0000050000067ab9 */ /* 0x000fe20000000800 */
[----:B------:R-:W-:-:S04]  /*0840*/  UIMAD.WIDE.U32 UR4, UR4, UR5, URZ ;  /* 0x00000005040472a5 */ /* 0x000fc8000f8e003f */
[----:B------:R-:W-:Y:S02]  /*0850*/  UIMAD.WIDE.U32 UR36, UR4, UR6, URZ ;  /* 0x00000006042472a5 */ /* 0x000fe4000f8e003f */
[----:B------:R-:W-:-:S04]  /*0860*/  UIMAD UR42, UR5, UR6, URZ ;  /* 0x00000006052a72a4 */ /* 0x000fc8000f8e023f */
[----:B------:R-:W-:Y:S01]  /*0870*/  UIADD3 UR42, UR37, UR42, URZ ;  /* 0x0000002a252a7290 */ /* 0x000fe2000fffe03f */
[----:B-1----:R-:W-:-:S04]  /*0880*/  @P1 IMAD.WIDE.U32 R16, R17, UR8, R4 ;  /* 0x0000000811101c25 */ /* 0x002fc8000f8e0004 */
[----:B------:R-:W-:Y:S02]  /*0890*/  @P1 IMAD.IADD R17, R17, 0x1, R15 ;  /* 0x0000000111111824 */ /* 0x000fe400078e020f */
[----:B--2---:R-:W-:-:S04]  /*08a0*/  @!P1 IMAD.WIDE.U32 R10, R4, R13, R10 ;  /* 0x0000000d040a9225 */ /* 0x004fc800078e000a */
[----:B------:R-:W-:Y:S02]  /*08b0*/  @!P1 IMAD.MOV.U32 R16, RZ, RZ, R10 ;  /* 0x000000ffff109224 */ /* 0x000fe400078e000a */
[----:B------:R-:W-:Y:S01]  /*08c0*/  @!P1 IMAD.MOV.U32 R17, RZ, RZ, R11 ;  /* 0x000000ffff119224 */ /* 0x000fe200078e000b */
[----:B------:R-:W-:Y:S06]  /*08d0*/  @!P3 BRA `(.L_x_5) ;  /* 0x00000000000cb947 */ /* 0x000fec0003800000 */
[----:B------:R-:W-:Y:S01]  /*08e0*/  UCGABAR_WAIT ;  /* 0x0000000000007dc7 */ /* 0x000fe20008000000 */
[----:B------:R-:W-:Y:S01]  /*08f0*/  CCTL.IVALL ;  /* 0x00000000ff00798f */ /* 0x000fe20002000000 */
[----:B------:R-:W-:Y:S05]  /*0900*/  BRA `(.L_x_6) ;  /* 0x0000000000047947 */ /* 0x000fea0003800000 */
.L_x_5:
[----:B------:R-:W-:Y:S06]  /*0910*/  BAR.SYNC.DEFER_BLOCKING 0x0 ;  /* 0x0000000000007b1d */ /* 0x000fec0000010000 */
.L_x_6:
[----:B------:R-:W-:Y:S05]  /*0920*/  @!P2 BRA `(.L_x_7) ;  /* 0x0000005c0090a947 */ /* 0x000fea0003800000 */
[----:B------:R-:W-:-:S13]  /*0930*/  ISETP.GT.U32.AND P0, PT, R8, 0x1, PT ;  /* 0x000000010800780c */ /* 0x000fda0003f04070 */
[----:B------:R-:W-:Y:S05]  /*0940*/  @P0 EXIT ;  /* 0x000000000000094d */ /* 0x000fea0003800000 */
[----:B------:R-:W-:Y:S01]  /*0950*/  ULDC.64 UR4, c[0x0][0x650] ;  /* 0x0001940000047ab9 */ /* 0x000fe20000000a00 */
[----:B------:R-:W-:Y:S01]  /*0960*/  PRMT R3, RZ, 0x7610, R3 ;  /* 0x00007610ff037816 */ /* 0x000fe20000000003 */
[----:B------:R-:W-:Y:S01]  /*0970*/  IMAD.MOV.U32 R101, RZ, RZ, -0x1 ;  /* 0xffffffffff657424 */ /* 0x000fe200078e00ff */
[----:B------:R-:W-:Y:S01]  /*0980*/  ISETP.GE.U32.AND P0, PT, R16, UR4, PT ;  /* 0x0000000410007c0c */ /* 0x000fe2000bf06070 */
[----:B------:R-:W-:Y:S02]  /*0990*/  IMAD.MOV.U32 R100, RZ, RZ, -0x1 ;  /* 0xffffffffff647424 */ /* 0x000fe400078e00ff */
[----:B------:R-:W-:Y:S01]  /*09a0*/  IMAD.MOV.U32 R99, RZ, RZ, -0x1 ;  /* 0xffffffffff637424 */ /* 0x000fe200078e00ff */
[----:B------:R-:W-:-:S13]  /*09b0*/  ISETP.GE.U32.AND.EX P0, PT, R17, UR5, PT, P0 ;  /* 0x0000000511007c0c */ /* 0x000fda000bf06100 */
[----:B------:R-:W-:Y:S05]  /*09c0*/  @P0 BRA `(.L_x_8) ;  /* 0x0000000400280947 */ /* 0x000fea0003800000 */
[----:B------:R-:W0:Y:S01]  /*09d0*/  LDC.64 R22, c[0x0][0x628] ;  /* 0x00018a00ff167b82 */ /* 0x000e220000000a00 */
[----:B------:R-:W-:Y:S02]  /*09e0*/  IMAD.MOV.U32 R10, RZ, RZ, R16 ;  /* 0x000000ffff0a7224 */ /* 0x000fe400078e0010 */
[----:B------:R-:W-:-:S05]  /*09f0*/  IMAD.MOV.U32 R11, RZ, RZ, R17 ;  /* 0x000000ffff0b7224 */ /* 0x000fca00078e0011 */
[----:B------:R-:W1:Y:S08]  /*0a00*/  LDC R8, c[0x0][0x630] ;  /* 0x00018c00ff087b82 */ /* 0x000e700000000800 */
[----:B------:R-:W2:Y:S01]  /*0a10*/  LDC.64 R24, c[0x0][0x620] ;  /* 0x00018800ff187b82 */ /* 0x000ea20000000a00 */
[----:B0-----:R-:W-:-:S04]  /*0a20*/  ISETP.NE.U32.AND P0, PT, R22, RZ, PT ;  /* 0x000000ff1600720c */ /* 0x001fc80003f05070 */
[----:B------:R-:W-:-:S13]  /*0a30*/  ISETP.NE.AND.EX P0, PT, R23, RZ, PT, P0 ;  /* 0x000000ff1700720c */ /* 0x000fda0003f05300 */
[----:B-12---:R-:W-:Y:S05]  /*0a40*/  @!P0 BRA `(.L_x_9) ;  /* 0x0000000000288947 */ /* 0x006fea0003800000 */
[----:B------:R-:W0:Y:S02]  /*0a50*/  LDC R3, c[0x0][0x634] ;  /* 0x00018d00ff037b82 */ /* 0x000e240000000800 */
[----:B0-----:R-:W-:-:S05]  /*0a60*/  IADD3 R3, P0, R16, R3, RZ ;  /* 0x0000000310037210 */ /* 0x001fca0007f1e0ff */
[----:B------:R-:W-:-:S04]  /*0a70*/  IMAD.X R21, RZ, RZ, R17, P0 ;  /* 0x000000ffff157224 */ /* 0x000fc800000e0611 */
[----:B------:R-:W-:-:S04]  /*0a80*/  IMAD.WIDE.U32 R10, R21, R22, RZ ;  /* 0x00000016150a7225 */ /* 0x000fc800078e00ff */
[----:B------:R-:W-:-:S04]  /*0a90*/  IMAD.WIDE.U32 R12, P0, R3, R23, R10 ;  /* 0x00000017030c7225 */ /* 0x000fc8000780000a */
[----:B------:R-:W-:-:S04]  /*0aa0*/  IMAD.WIDE.U32 R10, R3, R22, RZ ;  /* 0x00000016030a7225 */ /* 0x000fc800078e00ff */
[----:B------:R-:W-:Y:S01]  /*0ab0*/  IMAD.X R15, RZ, RZ, RZ, P0 ;  /* 0x000000ffff0f7224 */ /* 0x000fe200000e06ff */
[----:B------:R-:W-:Y:S01]  /*0ac0*/  IADD3 RZ, P0, R11, R12, RZ ;  /* 0x0000000c0bff7210 */ /* 0x000fe20007f1e0ff */
[----:B------:R-:W-:-:S04]  /*0ad0*/  IMAD.MOV.U32 R14, RZ, RZ, R13 ;  /* 0x000000ffff0e7224 */ /* 0x000fc800078e000d */
[----:B------:R-:W-:-:S08]  /*0ae0*/  IMAD.WIDE.U32.X R10, R21, R23, R14, P0 ;  /* 0x00000017150a7225 */ /* 0x000fd000000e040e */
.L_x_9:
[----:B------:R-:W0:Y:S01]  /*0af0*/  LDC.64 R28, c[0x0][0x640] ;  /* 0x00019000ff1c7b82 */ /* 0x000e220000000a00 */
[-CC-:B------:R-:W-:Y:S01]  /*0b00*/  SHF.R.U64 R99, R10, R8.reuse, R11.reuse ;  /* 0x000000080a637219 */ /* 0x180fe2000000120b */
[----:B------:R-:W-:Y:S01]  /*0b10*/  IMAD.MOV.U32 R23, RZ, RZ, 0x1 ;  /* 0x00000001ff177424 */ /* 0x000fe200078e00ff */
[----:B------:R-:W-:Y:S02]  /*0b20*/  SHF.R.U32.HI R3, RZ, R8, R11 ;  /* 0x00000008ff037219 */ /* 0x000fe4000001160b */
[----:B------:R-:W-:-:S03]  /*0b30*/  IADD3 R5, P0, RZ, -R99, RZ ;  /* 0x80000063ff057210 */ /* 0x000fc60007f1e0ff */
[----:B------:R-:W1:Y:S02]  /*0b40*/  LDC R12, c[0x0][0x618] ;  /* 0x00018600ff0c7b82 */ /* 0x000e640000000800 */
[----:B------:R-:W-:Y:S02]  /*0b50*/  IMAD.X R3, RZ, RZ, ~R3, P0 ;  /* 0x000000ffff037224 */ /* 0x000fe400000e0e03 */
[----:B------:R-:W-:-:S04]  /*0b60*/  IMAD.WIDE.U32 R10, R5, R24, R16 ;  /* 0x00000018050a7225 */ /* 0x000fc800078e0010 */
[----:B------:R-:W2:Y:S01]  /*0b70*/  LDC R22, c[0x0][0x608] ;  /* 0x00018200ff167b82 */ /* 0x000ea20000000800 */
[----:B------:R-:W-:Y:S02]  /*0b80*/  IMAD R8, R3, R24, RZ ;  /* 0x0000001803087224 */ /* 0x000fe400078e02ff */
[----:B------:R-:W-:Y:S02]  /*0b90*/  IMAD.MOV.U32 R3, RZ, RZ, -0x1 ;  /* 0xffffffffff037424 */ /* 0x000fe400078e00ff */
[----:B------:R-:W-:-:S03]  /*0ba0*/  IMAD R5, R5, R25, R8 ;  /* 0x0000001905057224 */ /* 0x000fc600078e0208 */
[----:B------:R-:W3:Y:S01]  /*0bb0*/  LDC R26, c[0x0][0x658] ;  /* 0x00019600ff1a7b82 */ /* 0x000ee20000000800 */
[----:B------:R-:W-:Y:S01]  /*0bc0*/  IMAD.IADD R5, R11, 0x1, R5 ;  /* 0x000000010b057824 */ /* 0x000fe200078e0205 */
[----:B0-----:R-:W-:-:S04]  /*0bd0*/  ISETP.NE.U32.AND P0, PT, R28, RZ, PT ;  /* 0x000000ff1c00720c */ /* 0x001fc80003f05070 */
[----:B------:R-:W-:Y:S02]  /*0be0*/  ISETP.NE.AND.EX P0, PT, R29, RZ, PT, P0 ;  /* 0x000000ff1d00720c */ /* 0x000fe40003f05300 */
[----:B------:R-:W0:Y:S01]  /*0bf0*/  LDC R24, c[0x0][0x600] ;  /* 0x00018000ff187b82 */ /* 0x000e220000000800 */
[-CC-:B-1----:R-:W-:Y:S02]  /*0c00*/  SHF.R.U64 R14, R10, R12.reuse, R5.reuse ;  /* 0x0000000c0a0e7219 */ /* 0x182fe40000001205 */
[----:B------:R-:W-:-:S05]  /*0c10*/  SHF.R.U32.HI R5, RZ, R12, R5 ;  /* 0x0000000cff057219 */ /* 0x000fca0000011605 */
[----:B------:R-:W1:Y:S01]  /*0c20*/  LDC R15, c[0x0][0x648] ;  /* 0x00019200ff0f7b82 */ /* 0x000e620000000800 */
[-CC-:B--2---:R-:W-:Y:S02]  /*0c30*/  SHF.R.U64 R27, R14, R22.reuse, R5.reuse ;  /* 0x000000160e1b7219 */ /* 0x184fe40000001205 */
[----:B------:R-:W-:Y:S01]  /*0c40*/  SHF.R.U32.HI R5, RZ, R22, R5 ;  /* 0x00000016ff057219 */ /* 0x000fe20000011605 */
[----:B------:R-:W-:-:S04]  /*0c50*/  IMAD R22, R9, R20, R4 ;  /* 0x0000001409167224 */ /* 0x000fc800078e0204 */
[----:B------:R-:W2:Y:S01]  /*0c60*/  LDC R21, c[0x0][0x638] ;  /* 0x00018e00ff157b82 */ /* 0x000ea20000000800 */
[-CC-:B---3--:R-:W-:Y:S02]  /*0c70*/  SHF.R.U64 R20, R27, R26.reuse, R5.reuse ;  /* 0x0000001a1b147219 */ /* 0x188fe40000001205 */
[-C--:B------:R-:W-:Y:S02]  /*0c80*/  SHF.L.U32 R3, R3, R26.reuse, RZ ;  /* 0x0000001a03037219 */ /* 0x080fe400000006ff */
[----:B------:R-:W-:Y:S01]  /*0c90*/  SHF.R.U32.HI R5, RZ, R26, R5 ;  /* 0x0000001aff057219 */ /* 0x000fe20000011605 */
[----:B------:R-:W-:Y:S01]  /*0ca0*/  IMAD.MOV.U32 R4, RZ, RZ, R20 ;  /* 0x000000ffff047224 */ /* 0x000fe200078e0014 */
[----:B------:R-:W-:Y:S01]  /*0cb0*/  LOP3.LUT R12, RZ, R3, RZ, 0x33, !PT ;  /* 0x00000003ff0c7212 */ /* 0x000fe200078e33ff */
[----:B------:R-:W3:Y:S01]  /*0cc0*/  LDC R25, c[0x0][0x610] ;  /* 0x00018400ff197b82 */ /* 0x000ee20000000800 */
[----:B------:R-:W-:Y:S05]  /*0cd0*/  @!P0 BRA `(.L_x_10) ;  /* 0x0000000000288947 */ /* 0x000fea0003800000 */
[----:B------:R-:W4:Y:S02]  /*0ce0*/  LDC R3, c[0x0][0x64c] ;  /* 0x00019300ff037b82 */ /* 0x000f240000000800 */
[----:B----4-:R-:W-:-:S05]  /*0cf0*/  IADD3 R3, P0, R20, R3, RZ ;  /* 0x0000000314037210 */ /* 0x010fca0007f1e0ff */
        /* <DEDUP_REMOVED lines=8> */
.L_x_10:
[----:B-1----:R-:W-:Y:S01]  /*0d80*/  SHF.R.U64 R4, R4, R15, R5 ;  /* 0x0000000f04047219 */ /* 0x002fe20000001205 */
[----:B0-----:R-:W-:Y:S01]  /*0d90*/  VIADD R5, R24, 0xffffffff ;  /* 0xffffffff18057836 */ /* 0x001fe20000000000 */
[----:B------:R-:W-:Y:S02]  /*0da0*/  SHF.L.U32 R3, R23, R26, RZ ;  /* 0x0000001a17037219 */ /* 0x000fe400000006ff */
[----:B------:R-:W-:Y:S01]  /*0db0*/  LOP3.LUT R12, R27, R12, RZ, 0xc0, !PT ;  /* 0x0000000c1b0c7212 */ /* 0x000fe200078ec0ff */
[----:B------:R-:W-:Y:S01]  /*0dc0*/  IMAD.MOV R8, RZ, RZ, -R4 ;  /* 0x000000ffff087224 */ /* 0x000fe200078e0a04 */
[----:B------:R-:W-:-:S03]  /*0dd0*/  SEL R7, R7, R22, !P1 ;  /* 0x0000001607077207 */ /* 0x000fc60004800000 */
[----:B------:R-:W-:Y:S01]  /*0de0*/  IMAD R12, R3, R4, R12 ;  /* 0x00000004030c7224 */ /* 0x000fe200078e020c */
[----:B------:R-:W-:Y:S01]  /*0df0*/  LOP3.LUT R4, R14, R5, RZ, 0xc0, !PT ;  /* 0x000000050e047212 */ /* 0x000fe200078ec0ff */
[----:B--2---:R-:W-:Y:S02]  /*0e00*/  IMAD R3, R8, R21, R20 ;  /* 0x0000001508037224 */ /* 0x004fe400078e0214 */
[----:B---3--:R-:W-:Y:S02]  /*0e10*/  IMAD R7, R12, R25, R7 ;  /* 0x000000190c077224 */ /* 0x008fe400078e0207 */
[----:B------:R-:W-:Y:S02]  /*0e20*/  IMAD.MOV.U32 R5, RZ, RZ, 0x1 ;  /* 0x00000001ff057424 */ /* 0x000fe400078e00ff */
[----:B------:R-:W-:-:S03]  /*0e30*/  IMAD R4, R3, R24, R4 ;  /* 0x0000001803047224 */ /* 0x000fc600078e0204 */
[----:B------:R-:W-:Y:S02]  /*0e40*/  PRMT R3, R5, 0x7610, R3 ;  /* 0x0000761005037816 */ /* 0x000fe40000000003 */
[----:B------:R-:W-:Y:S02]  /*0e50*/  SEL R100, R4, R7, !P1 ;  /* 0x0000000704647207 */ /* 0x000fe40004800000 */
[----:B------:R-:W-:-:S07]  /*0e60*/  SEL R101, R7, R4, !P1 ;  /* 0x0000000407657207 */ /* 0x000fce0004800000 */
.L_x_8:
[----:B------:R-:W-:-:S08]  /*0e70*/  NOP ;  /* 0x0000000000007918 */ /* 0x000fd00000000000 */
[----:B------:R-:W0:Y:S02]  /*0e80*/  USETMAXREG.TRY_ALLOC.CTAPOOL UP0, 0xe8 ;  /* 0x000000e8000079c8 */ /* 0x000e240008000600 */
[----:B0-----:R-:W-:-:S13]  /*0e90*/  PLOP3.LUT P0, PT, PT, PT, UP0, 0x80, 0x0 ;  /* 0x000000000000781c */ /* 0x001fda0003f0f008 */
[----:B------:R-:W-:Y:S05]  /*0ea0*/  @!P0 BRA `(.L_x_8) ;  /* 0xfffffffc00f08947 */ /* 0x000fea000383ffff */
[----:B------:R-:W-:Y:S01]  /*0eb0*/  ULDC.64 UR4, c[0x0][0x598] ;  /* 0x0001660000047ab9 */ /* 0x000fe20000000a00 */
[----:B------:R-:W-:Y:S01]  /*0ec0*/  ULDC.64 UR38, c[0x0][0x208] ;  /* 0x0000820000267ab9 */ /* 0x000fe20000000a00 */
[----:B------:R-:W-:-:S04]  /*0ed0*/  ISETP.NE.U32.AND P0, PT, RZ, UR4, PT ;  /* 0x00000004ff007c0c */ /* 0x000fc8000bf05070 */
[----:B------:R-:W-:-:S13]  /*0ee0*/  ISETP.NE.AND.EX P0, PT, RZ, UR5, PT, P0 ;  /* 0x00000005ff007c0c */ /* 0x000fda000bf05300 */
[----:B------:R-:W-:Y:S05]  /*0ef0*/  @!P0 BRA `(.L_x_11) ;  /* 0x00000000001c8947 */ /* 0x000fea0003800000 */
[----:B------:R-:W0:Y:S02]  /*0f00*/  LDC.64 R4, c[0x0][0x598] ;  /* 0x00016600ff047b82 */ /* 0x000e240000000a00 */
[----:B0-----:R-:W2:Y:S02]  /*0f10*/  LDG.E.64 R4, desc[UR38][R4.64] ;  /* 0x0000002604047981 */ /* 0x001ea4000c1e1b00 */
[----:B--2---:R-:W-:-:S04]  /*0f20*/  ISETP.NE.U32.AND P0, PT, R4, RZ, PT ;  /* 0x000000ff0400720c */ /* 0x004fc80003f05070 */
[----:B------:R-:W-:-:S13]  /*0f30*/  ISETP.NE.AND.EX P0, PT, R5, RZ, PT, P0 ;  /* 0x000000ff0500720c */ /* 0x000fda0003f05300 */
[----:B------:R-:W-:Y:S05]  /*0f40*/  @!P0 BRA `(.L_x_11) ;  /* 0x0000000000088947 */ /* 0x000fea0003800000 */
[----:B------:R0:W5:Y:S01]  /*0f50*/  LD.E R88, desc[UR38][R4.64] ;  /* 0x0000002604587980 */ /* 0x000162000c101900 */
[----:B------:R-:W-:Y:S05]  /*0f60*/  BRA `(.L_x_12) ;  /* 0x0000000000247947 */ /* 0x000fea0003800000 */
.L_x_11:
[----:B------:R-:W-:Y:S02]  /*0f70*/  ULDC.64 UR4, c[0x0][0x588] ;  /* 0x0001620000047ab9 */ /* 0x000fe40000000a00 */
[----:B------:R-:W-:-:S04]  /*0f80*/  ISETP.NE.U32.AND P0, PT, RZ, UR4, PT ;  /* 0x00000004ff007c0c */ /* 0x000fc8000bf05070 */
[----:B------:R-:W-:-:S13]  /*0f90*/  ISETP.NE.AND.EX P0, PT, RZ, UR5, PT, P0 ;  /* 0x00000005ff007c0c */ /* 0x000fda000bf05300 */
[----:B------:R-:W-:Y:S05]  /*0fa0*/  @!P0 BRA `(.L_x_13) ;  /* 0x00000000000c8947 */ /* 0x000fea0003800000 */
[----:B------:R-:W0:Y:S02]  /*0fb0*/  LDC.64 R88, c[0x0][0x588] ;  /* 0x00016200ff587b82 */ /* 0x000e240000000a00 */
[----:B0-----:R1:W5:Y:S01]  /*0fc0*/  LDG.E R88, desc[UR38][R88.64] ;  /* 0x0000002658587981 */ /* 0x001362000c1e1900 */
[----:B------:R-:W-:Y:S05]  /*0fd0*/  BRA `(.L_x_12) ;  /* 0x0000000000087947 */ /* 0x000fea0003800000 */
.L_x_13:
[----:B------:R-:W-:Y:S02]  /*0fe0*/  ULDC UR4, c[0x0][0x580] ;  /* 0x0001600000047ab9 */ /* 0x000fe40000000800 */
[----:B------:R-:W-:-:S07]  /*0ff0*/  IMAD.U32 R88, RZ, RZ, UR4 ;  /* 0x00000004ff587e24 */ /* 0x000fce000f8e00ff */
.L_x_12:
[----:B------:R-:W-:Y:S02]  /*1000*/  ULDC.64 UR4, c[0x0][0x5a0] ;  /* 0x0001680000047ab9 */ /* 0x000fe40000000a00 */
[----:B------:R-:W-:-:S04]  /*1010*/  ISETP.NE.U32.AND P0, PT, RZ, UR4, PT ;  /* 0x00000004ff007c0c */ /* 0x000fc8000bf05070 */
[----:B------:R-:W-:-:S13]  /*1020*/  ISETP.NE.AND.EX P0, PT, RZ, UR5, PT, P0 ;  /* 0x00000005ff007c0c */ /* 0x000fda000bf05300 */
[----:B------:R-:W-:Y:S05]  /*1030*/  @!P0 BRA `(.L_x_14) ;  /* 0x00000000001c8947 */ /* 0x000fea0003800000 */
[----:B0-----:R-:W0:Y:S02]  /*1040*/  LDC.64 R4, c[0x0][0x5a0] ;  /* 0x00016800ff047b82 */ /* 0x001e240000000a00 */
[----:B0-----:R-:W2:Y:S02]  /*1050*/  LDG.E.64 R4, desc[UR38][R4.64] ;  /* 0x0000002604047981 */ /* 0x001ea4000c1e1b00 */
[----:B--2---:R-:W-:-:S04]  /*1060*/  ISETP.NE.U32.AND P0, PT, R4, RZ, PT ;  /* 0x000000ff0400720c */ /* 0x004fc80003f05070 */
[----:B------:R-:W-:-:S13]  /*1070*/  ISETP.NE.AND.EX P0, PT, R5, RZ, PT, P0 ;  /* 0x000000ff0500720c */ /* 0x000fda0003f05300 */
[----:B------:R-:W-:Y:S05]  /*1080*/  @!P0 BRA `(.L_x_14) ;  /* 0x0000000000088947 */ /* 0x000fea0003800000 */
[----:B-1----:R0:W5:Y:S01]  /*1090*/  LD.E R89, desc[UR38][R4.64] ;  /* 0x0000002604597980 */ /* 0x002162000c101900 */
[----:B------:R-:W-:Y:S05]  /*10a0*/  BRA `(.L_x_15) ;  /* 0x0000000000247947 */ /* 0x000fea0003800000 */
.L_x_14:
[----:B------:R-:W-:Y:S02]  /*10b0*/  ULDC.64 UR4, c[0x0][0x590] ;  /* 0x0001640000047ab9 */ /* 0x000fe40000000a00 */
[----:B------:R-:W-:-:S04]  /*10c0*/  ISETP.NE.U32.AND P0, PT, RZ, UR4, PT ;  /* 0x00000004ff007c0c */ /* 0x000fc8000bf05070 */
[----:B------:R-:W-:-:S13]  /*10d0*/  ISETP.NE.AND.EX P0, PT, RZ, UR5, PT, P0 ;  /* 0x00000005ff007c0c */ /* 0x000fda000bf05300 */
[----:B------:R-:W-:Y:S05]  /*10e0*/  @!P0 BRA `(.L_x_16) ;  /* 0x00000000000c8947 */ /* 0x000fea0003800000 */
[----:B0-----:R-:W1:Y:S02]  /*10f0*/  LDC.64 R4, c[0x0][0x590] ;  /* 0x00016400ff047b82 */ /* 0x001e640000000a00 */
[----:B-1----:R1:W5:Y:S01]  /*1100*/  LDG.E R89, desc[UR38][R4.64] ;  /* 0x0000002604597981 */ /* 0x002362000c1e1900 */
[----:B------:R-:W-:Y:S05]  /*1110*/  BRA `(.L_x_15) ;  /* 0x0000000000087947 */ /* 0x000fea0003800000 */
.L_x_16:
[----:B------:R-:W-:Y:S02]  /*1120*/  ULDC UR4, c[0x0][0x584] ;  /* 0x0001610000047ab9 */ /* 0x000fe40000000800 */
[----:B-1----:R-:W-:-:S07]  /*1130*/  IMAD.U32 R89, RZ, RZ, UR4 ;  /* 0x00000004ff597e24 */ /* 0x002fce000f8e00ff */
.L_x_15:
[----:B------:R-:W-:-:S13]  /*1140*/  LOP3.LUT P0, RZ, R3, 0xff, RZ, 0xc0, !PT ;  /* 0x000000ff03ff7812 */ /* 0x000fda000780c0ff */
[----:B------:R-:W-:Y:S05]  /*1150*/  @!P0 EXIT ;  /* 0x000000000000894d */ /* 0x000fea0003800000 */
[----:B------:R-:W2:Y:S01]  /*1160*/  LDC R92, c[0x0][0x658] ;  /* 0x00019600ff5c7b82 */ /* 0x000ea20000000800 */
[----:B------:R-:W-:Y:S01]  /*1170*/  ULDC.64 UR6, c[0x0][0x288] ;  /* 0x0000a20000067ab9 */ /* 0x000fe20000000a00 */
[----:B------:R-:W-:Y:S01]  /*1180*/  LOP3.LUT R6, R6, 0x1, RZ, 0xc0, !PT ;  /* 0x0000000106067812 */ /* 0x000fe200078ec0ff */
[----:B------:R-:W-:Y:S01]  /*1190*/  UIADD3 UR4, UR7, 0x3f, URZ ;  /* 0x0000003f07047890 */ /* 0x000fe2000fffe03f */
[----:B------:R-:W-:Y:S01]  /*11a0*/  SHF.R.U32.HI R3, RZ, 0x2, R94 ;  /* 0x00000002ff037819 */ /* 0x000fe2000001165e */
[----:B01----:R-:W-:Y:S01]  /*11b0*/  IMAD.MOV.U32 R5, RZ, RZ, -0x1 ;  /* 0xffffffffff057424 */ /* 0x003fe200078e00ff */
[----:B------:R-:W-:Y:S01]  /*11c0*/  SHF.R.U32.HI R0, RZ, 0x1, R0 ;  /* 0x00000001ff007819 */ /* 0x000fe20000011600 */
[----:B------:R-:W-:Y:S01]  /*11d0*/  USHF.R.S32.HI UR5, URZ, 0x1f, UR4 ;  /* 0x0000001f3f057899 */ /* 0x000fe20008011404 */
[----:B------:R-:W0:Y:S01]  /*11e0*/  LDC.64 R90, c[0x0][0x5c8] ;  /* 0x00017200ff5a7b82 */ /* 0x000e220000000a00 */
[----:B------:R-:W-:Y:S01]  /*11f0*/  IMAD.SHL.U32 R22, R6, 0x40, RZ ;  /* 0x0000004006167824 */ /* 0x000fe200078e00ff */
[----:B------:R-:W-:Y:S01]  /*1200*/  LOP3.LUT R3, R3, 0x7, RZ, 0xc0, !PT ;  /* 0x0000000703037812 */ /* 0x000fe200078ec0ff */
[----:B------:R-:W-:Y:S01]  /*1210*/  ULEA.HI UR5, UR5, UR4, URZ, 0x6 ;  /* 0x0000000405057291 */ /* 0x000fe2000f8f303f */
[----:B------:R-:W-:Y:S01]  /*1220*/  LOP3.LUT R0, R0, 0x30, RZ, 0xc0, !PT ;  /* 0x0000003000007812 */ /* 0x000fe200078ec0ff */
[----:B------:R-:W-:Y:S01]  /*1230*/  IMAD.MOV.U32 R7, RZ, RZ, 0x1 ;  /* 0x00000001ff077424 */ /* 0x000fe200078e00ff */
[--C-:B------:R-:W-:Y:S01]  /*1240*/  LOP3.LUT R22, R22, 0x40, R3.reuse, 0xe2, !PT ;  /* 0x0000004016167812 */ /* 0x100fe200078ee203 */
[----:B------:R-:W-:Y:S01]  /*1250*/  USHF.R.S32.HI UR43, URZ, 0x6, UR5 ;  /* 0x000000063f2b7899 */ /* 0x000fe20008011405 */
[----:B------:R-:W1:Y:S01]  /*1260*/  LDC R96, c[0x0][0x600] ;  /* 0x00018000ff607b82 */ /* 0x000e620000000800 */
[----:B------:R-:W-:Y:S01]  /*1270*/  IADD3 R3, RZ, -R0, -R3 ;  /* 0x80000000ff037210 */ /* 0x000fe20007ffe803 */
[----:B------:R-:W-:Y:S01]  /*1280*/  IMAD.U32 R4, RZ, RZ, UR6 ;  /* 0x00000006ff047e24 */ /* 0x000fe2000f8e00ff */
[C---:B------:R-:W-:Y:S01]  /*1290*/  LOP3.LUT R93, R94.reuse, 0x3, RZ, 0xc0, !PT ;  /* 0x000000035e5d7812 */ /* 0x040fe200078ec0ff */
[----:B------:R-:W-:Y:S01]  /*12a0*/  UISETP.LT.AND UP0, UPT, UR43, 0x1, UPT ;  /* 0x000000012b00788c */ /* 0x000fe2000bf01270 */
[----:B------:R-:W-:Y:S01]  /*12b0*/  LOP3.LUT R95, R94, 0x80, RZ, 0xc0, !PT ;  /* 0x000000805e5f7812 */ /* 0x000fe200078ec0ff */
[----:B------:R-:W-:Y:S01]  /*12c0*/  IMAD R3, R6, -0x40, R3 ;  /* 0xffffffc006037824 */ /* 0x000fe200078e0203 */
[----:B------:R-:W-:Y:S01]  /*12d0*/  ULDC UR4, c[0x0][0x284] ;  /* 0x0000a10000047ab9 */ /* 0x000fe20000000800 */
[----:B--2---:R-:W-:Y:S01]  /*12e0*/  SHF.L.U32 R5, R5, R92, RZ ;  /* 0x0000005c05057219 */ /* 0x004fe200000006ff */
[----:B------:R-:W-:Y:S01]  /*12f0*/  USEL UR44, UR43, 0x1, UP0 ;  /* 0x000000012b2c7887 */ /* 0x000fe20008000000 */
[----:B------:R-:W-:Y:S01]  /*1300*/  IMAD R93, R93, -0x2, R4 ;  /* 0xfffffffe5d5d7824 */ /* 0x000fe200078e0204 */
[----:B------:R-:W-:Y:S01]  /*1310*/  LOP3.LUT R22, R22, R0, RZ, 0xfc, !PT ;  /* 0x0000000016167212 */ /* 0x000fe200078efcff */
[----:B------:R-:W-:Y:S01]  /*1320*/  IMAD.SHL.U32 R94, R94, 0x2, RZ ;  /* 0x000000025e5e7824 */ /* 0x000fe200078e00ff */
[----:B------:R-:W-:Y:S01]  /*1330*/  SHF.L.U32 R92, R7, R92, RZ ;  /* 0x0000005c075c7219 */ /* 0x000fe200000006ff */
[----:B------:R-:W-:Y:S01]  /*1340*/  VIADD R98, R3, UR4 ;  /* 0x0000000403627c36 */ /* 0x000fe20008000000 */
[----:B------:R-:W-:Y:S01]  /*1350*/  LOP3.LUT R103, R18, 0x1, RZ, 0xfc, !PT ;  /* 0x0000000112677812 */ /* 0x000fe200078efcff */
[----:B------:R-:W-:Y:S01]  /*1360*/  IMAD.MOV.U32 R23, RZ, RZ, RZ ;  /* 0x000000ffff177224 */ /* 0x000fe200078e00ff */
[C---:B0-----:R-:W-:Y:S01]  /*1370*/  SHF.L.U64.HI R91, R90.reuse, 0x3, R91 ;  /* 0x000000035a5b7819 */ /* 0x041fe2000001025b */
[----:B------:R-:W-:Y:S01]  /*1380*/  IMAD.SHL.U32 R90, R90, 0x8, RZ ;  /* 0x000000085a5a7824 */ /* 0x000fe200078e00ff */
[----:B------:R-:W-:Y:S01]  /*1390*/  SHF.R.U32.HI R95, RZ, 0x7, R95 ;  /* 0x00000007ff5f7819 */ /* 0x000fe2000001165f */
[----:B------:R-:W-:Y:S01]  /*13a0*/  UIADD3 UR44, UR43, -UR44, URZ ;  /* 0x8000002c2b2c7290 */ /* 0x000fe2000fffe03f */
[----:B------:R-:W-:Y:S01]  /*13b0*/  LOP3.LUT R97, RZ, R5, RZ, 0x33, !PT ;  /* 0x00000005ff617212 */ /* 0x000fe200078e33ff */
[----:B------:R-:W-:Y:S01]  /*13c0*/  UMOV UR40, URZ ;  /* 0x0000003f00287c82 */ /* 0x000fe20008000000 */
[----:B------:R-:W-:Y:S01]  /*13d0*/  UMOV UR41, URZ ;  /* 0x0000003f00297c82 */ /* 0x000fe20008000000 */
[----:B-1----:R-:W-:-:S08]  /*13e0*/  VIADD R96, R96, 0xffffffff ;  /* 0xffffffff60607836 */ /* 0x002fd00000000000 */
.L_x_162:
[----:B0-----:R-:W0:Y:S01]  /*13f0*/  SHFL.IDX PT, R0, R95, RZ, 0x1f ;  /* 0x00001fff5f007589 */ /* 0x001e2200000e0000 */
[----:B-1----:R-:W1:Y:S01]  /*1400*/  S2UR UR7, SR_CgaCtaId ;  /* 0x00000000000779c3 */ /* 0x002e620000008800 */
[----:B------:R-:W-:Y:S01]  /*1410*/  UMOV UR6, 0x400 ;  /* 0x0000040000067882 */ /* 0x000fe20000000000 */
[----:B0-----:R-:W-:Y:S01]  /*1420*/  R2UR UR4, R0 ;  /* 0x00000000000472ca */ /* 0x001fe200000e0000 */
[----:B-1----:R-:W-:-:S12]  /*1430*/  ULEA UR6, UR7, UR6, 0x18 ;  /* 0x0000000607067291 */ /* 0x002fd8000f8ec03f */
[----:B------:R-:W-:-:S04]  /*1440*/  ULEA.HI UR5, UR4, UR4, URZ, 0x1 ;  /* 0x0000000404057291 */ /* 0x000fc8000f8f083f */
[----:B------:R-:W-:-:S04]  /*1450*/  ULOP3.LUT UR5, UR5, 0x7fffe, URZ, 0xc0, !UPT ;  /* 0x0007fffe05057892 */ /* 0x000fc8000f8ec03f */
[----:B------:R-:W-:-:S03]  /*1460*/  UIADD3 UR5, UR4, -UR5, URZ ;  /* 0x8000000504057290 */ /* 0x000fc6000fffe03f */
[----:B------:R-:W-:Y:S01]  /*1470*/  ULDC UR4, c[0x0][0x28c] ;  /* 0x0000a30000047ab9 */ /* 0x000fe20000000800 */
[----:B------:R-:W-:Y:S01]  /*1480*/  ULEA UR5, UR5, UR6, 0xd ;  /* 0x0000000605057291 */ /* 0x000fe2000f8e683f */
[----:B------:R-:W-:-:S03]  /*1490*/  ISETP.LT.AND P0, PT, RZ, UR4, PT ;  /* 0x00000004ff007c0c */ /* 0x000fc6000bf01270 */
[----:B------:R-:W-:-:S04]  /*14a0*/  UIADD3 UR5, UR5, 0x100, URZ ;  /* 0x0000010005057890 */ /* 0x000fc8000fffe03f */
[----:B------:R-:W-:-:S04]  /*14b0*/  USHF.R.U32.HI UR5, URZ, 0x4, UR5 ;  /* 0x000000043f057899 */ /* 0x000fc80008011605 */
[----:B------:R-:W-:-:S04]  /*14c0*/  ULOP3.LUT UR5, UR5, 0x3fff, URZ, 0xc0, !UPT ;  /* 0x00003fff05057892 */ /* 0x000fc8000f8ec03f */
[----:B------:R-:W-:Y:S01]  /*14d0*/  ULOP3.LUT UR45, UR5, 0x10000, URZ, 0xfc, !UPT ;  /* 0x00010000052d7892 */ /* 0x000fe2000f8efc3f */
[----:B--2345:R-:W-:Y:S11]  /*14e0*/  @P0 BRA `(.L_x_17) ;  /* 0x0000000000400947 */ /* 0x03cff60003800000 */
[----:B------:R-:W-:Y:S01]  /*14f0*/  MOV R0, 0x0 ;  /* 0x0000000000007802 */ /* 0x000fe20000000f00 */
[----:B------:R-:W-:Y:S01]  /*1500*/  ULDC.64 UR4, c[0x4][0x68] ;  /* 0x01001a0000047ab9 */ /* 0x000fe20000000a00 */
[----:B------:R-:W-:Y:S01]  /*1510*/  ULDC.64 UR6, c[0x4][0x8] ;  /* 0x0100020000067ab9 */ /* 0x000fe20000000a00 */
[----:B------:R-:W-:Y:S01]  /*1520*/  IMAD.U32 R4, RZ, RZ, UR4 ;  /* 0x00000004ff047e24 */ /* 0x000fe2000f8e00ff */
[----:B------:R0:W1:Y:S01]  /*1530*/  LDC.64 R14, c[0x4][R0] ;  /* 0x01000000000e7b82 */ /* 0x0000620000000a00 */
[----:B------:R-:W-:Y:S01]  /*1540*/  IMAD.U32 R5, RZ, RZ, UR5 ;  /* 0x00000005ff057e24 */ /* 0x000fe2000f8e00ff */
[----:B------:R-:W-:Y:S01]  /*1550*/  ULDC.64 UR4, c[0x4][0x70] ;  /* 0x01001c0000047ab9 */ /* 0x000fe20000000a00 */
[----:B------:R-:W-:Y:S02]  /*1560*/  IMAD.U32 R10, RZ, RZ, UR6 ;  /* 0x00000006ff0a7e24 */ /* 0x000fe4000f8e00ff */
[----:B------:R-:W-:Y:S02]  /*1570*/  IMAD.U32 R6, RZ, RZ, UR4 ;  /* 0x00000004ff067e24 */ /* 0x000fe4000f8e00ff */
[----:B------:R-:W-:-:S02]  /*1580*/  IMAD.U32 R7, RZ, RZ, UR5 ;  /* 0x00000005ff077e24 */ /* 0x000fc4000f8e00ff */
[----:B------:R-:W-:Y:S02]  /*1590*/  IMAD.U32 R11, RZ, RZ, UR7 ;  /* 0x00000007ff0b7e24 */ /* 0x000fe4000f8e00ff */
[----:B------:R-:W-:Y:S02]  /*15a0*/  IMAD.MOV.U32 R8, RZ, RZ, 0x1e1 ;  /* 0x000001e1ff087424 */ /* 0x000fe400078e00ff */
[----:B------:R-:W-:Y:S02]  /*15b0*/  IMAD.MOV.U32 R12, RZ, RZ, 0x1 ;  /* 0x00000001ff0c7424 */ /* 0x000fe400078e00ff */
[----:B0-----:R-:W-:-:S07]  /*15c0*/  IMAD.MOV.U32 R13, RZ, RZ, RZ ;  /* 0x000000ffff0d7224 */ /* 0x001fce00078e00ff */
[----:B------:R-:W-:-:S07]  /*15d0*/  LEPC R20, `(.L_x_17) ;  /* 0x000000001014794e */ /* 0x000fce0000000000 */
[----:B-1---5:R-:W-:Y:S05]  /*15e0*/  CALL.ABS.NOINC R14 ;  /* 0x000000000e007343 */ /* 0x022fea0003c00000 */
.L_x_17:
[----:B------:R-:W-:-:S13]  /*15f0*/  ISETP.NE.AND P0, PT, R103, 0x3, PT ;  /* 0x000000036700780c */ /* 0x000fda0003f05270 */
[----:B------:R-:W-:Y:S05]  /*1600*/  @!P0 BRA `(.L_x_18) ;  /* 0x0000000000048947 */ /* 0x000fea0003800000 */
[----:B------:R-:W-:Y:S01]  /*1610*/  BPT.TRAP 0x1 ;  /* 0x000000040000795c */ /* 0x000fe20000300000 */
.L_x_18:
[----:B------:R-:W0:Y:S01]  /*1620*/  S2UR UR5, SR_CgaCtaId ;  /* 0x00000000000579c3 */ /* 0x000e220000008800 */
[----:B------:R-:W-:Y:S01]  /*1630*/  UMOV UR4, 0x400 ;  /* 0x0000040000047882 */ /* 0x000fe20000000000 */
[----:B------:R-:W-:Y:S02]  /*1640*/  IMAD.U32 R0, RZ, RZ, UR40 ;  /* 0x00000028ff007e24 */ /* 0x000fe4000f8e00ff */
[----:B------:R-:W-:-:S03]  /*1650*/  IMAD.U32 R3, RZ, RZ, UR41 ;  /* 0x00000029ff037e24 */ /* 0x000fc6000f8e00ff */
[----:B------:R-:W-:Y:S01]  /*1660*/  SHF.L.U32 R0, R0, 0x1f, RZ ;  /* 0x0000001f00007819 */ /* 0x000fe200000006ff */
[----:B0-----:R-:W-:-:S06]  /*1670*/  ULEA UR4, UR5, UR4, 0x18 ;  /* 0x0000000405047291 */ /* 0x001fcc000f8ec03f */
[----:B------:R-:W-:-:S04]  /*1680*/  IMAD.U32 R6, RZ, RZ, UR4 ;  /* 0x00000004ff067e24 */ /* 0x000fc8000f8e00ff */
[----:B------:R-:W-:-:S04]  /*1690*/  IMAD R3, R3, 0x8, R6 ;  /* 0x0000000803037824 */ /* 0x000fc800078e0206 */
[----:B------:R0:W1:Y:S01]  /*16a0*/  SYNCS.PHASECHK.TRANS64.TRYWAIT P1, [R3+URZ], R0 ;  /* 0x00000000030075a7 */ /* 0x000062000802017f */
[----:B------:R-:W-:Y:S05]  /*16b0*/  @!P0 BRA `(.L_x_19) ;  /* 0x0000000000048947 */ /* 0x000fea0003800000 */
[----:B------:R-:W-:Y:S01]  /*16c0*/  BPT.TRAP 0x1 ;  /* 0x000000040000795c */ /* 0x000fe20000300000 */
.L_x_19:
[----:B------:R-:W-:-:S05]  /*16d0*/  IMAD.U32 R4, RZ, RZ, UR44 ;  /* 0x0000002cff047e24 */ /* 0x000fca000f8e00ff */
[----:B------:R-:W-:Y:S01]  /*16e0*/  ISETP.GE.AND P2, PT, R4, 0x1, PT ;  /* 0x000000010400780c */ /* 0x000fe20003f46270 */
[----:B-1----:R-:W-:-:S12]  /*16f0*/  @P1 BRA `(.L_x_20) ;  /* 0x0000000000081947 */ /* 0x002fd80003800000 */
[----:B------:R-:W1:Y:S02]  /*1700*/  SYNCS.PHASECHK.TRANS64.TRYWAIT P1, [R3+URZ], R0 ;  /* 0x00000000030075a7 */ /* 0x000e64000802017f */
[----:B-1----:R-:W-:Y:S05]  /*1710*/  @!P1 BRA `(.L_x_21) ;  /* 0x00000064003c9947 */ /* 0x002fea0003800000 */
.L_x_20:
[----:B------:R-:W-:Y:S05]  /*1720*/  WARPSYNC.ALL ;  /* 0x0000000000007948 */ /* 0x000fea0003800000 */
[----:B------:R-:W-:Y:S01]  /*1730*/  R2UR UR4, R6 ;  /* 0x00000000060472ca */ /* 0x000fe200000e0000 */
[----:B------:R-:W-:Y:S01]  /*1740*/  ULEA UR5, UR41, UR45, 0xa ;  /* 0x0000002d29057291 */ /* 0x000fe2000f8e503f */
[----:B------:R-:W-:Y:S01]  /*1750*/  WARPGROUP.ARRIVE ;  /* 0x00000000000079c5 */ /* 0x000fe20000000000 */
[----:B------:R-:W-:Y:S01]  /*1760*/  UMOV UR9, 0x40000040 ;  /* 0x4000004000097882 */ /* 0x000fe20000000000 */
[----:B------:R-:W-:-:S04]  /*1770*/  UMOV UR11, 0x40000040 ;  /* 0x40000040000b7882 */ /* 0x000fc80000000000 */
[----:B------:R-:W-:-:S05]  /*1780*/  UMOV UR8, UR5 ;  /* 0x0000000500087c82 */ /* 0x000fca0008000000 */
[----:B------:R-:W-:-:S04]  /*1790*/  UIADD3 UR4, UR4, 0xc100, URZ ;  /* 0x0000c10004047890 */ /* 0x000fc8000fffe03f */
[----:B------:R-:W-:-:S04]  /*17a0*/  USHF.R.U32.HI UR4, URZ, 0x4, UR4 ;  /* 0x000000043f047899 */ /* 0x000fc80008011604 */
[----:B------:R-:W-:-:S04]  /*17b0*/  ULOP3.LUT UR4, UR4, 0x3fff, URZ, 0xc0, !UPT ;  /* 0x00003fff04047892 */ /* 0x000fc8000f8ec03f */
[----:B------:R-:W-:-:S04]  /*17c0*/  ULOP3.LUT UR4, UR4, 0x10000, URZ, 0xfc, !UPT ;  /* 0x0001000004047892 */ /* 0x000fc8000f8efc3f */
[----:B------:R-:W-:-:S07]  /*17d0*/  ULEA UR6, UR41, UR4, 0xa ;  /* 0x0000000429067291 */ /* 0x000fce000f8e503f */
[----:B------:R-:W-:Y:S02]  /*17e0*/  UMOV UR10, UR6 ;  /* 0x00000006000a7c82 */ /* 0x000fe40008000000 */
[----:B------:R-:W-:Y:S01]  /*17f0*/  HGMMA.64x128x16.F32 R24, gdesc[UR8], RZ, !UPT, gsb0 ;  /* 0x01e00000081879f0 */ /* 0x000fe2000c0008ff */
[----:B------:R-:W-:Y:S02]  /*1800*/  UIADD3 UR8, UR5, 0x2, URZ ;  /* 0x0000000205087890 */ /* 0x000fe4000fffe03f */
[----:B------:R-:W-:Y:S01]  /*1810*/  UIADD3 UR10, UR6, 0x2, URZ ;  /* 0x00000002060a7890 */ /* 0x000fe2000fffe03f */
[----:B------:R-:W-:Y:S01]  /*1820*/  UMOV UR9, 0x40000040 ;  /* 0x4000004000097882 */ /* 0x000fe20000000000 */
[----:B------:R-:W-:Y:S01]  /*1830*/  UMOV UR11, 0x40000040 ;  /* 0x40000040000b7882 */ /* 0x000fe20000000000 */
[----:B------:R-:W-:Y:S02]  /*1840*/  WARPGROUP.DEPBAR.LE gsb0, 0x0 ;  /* 0x00008000000079c5 */ /* 0x000fe40000010000 */
[----:B------:R-:W-:-:S06]  /*1850*/  WARPGROUP.ARRIVE ;  /* 0x00000000000079c5 */ /* 0x000fcc0000000000 */
[----:B------:R-:W-:Y:S01]  /*1860*/  HGMMA.64x128x16.F32 R24, gdesc[UR8], R24, gsb0 ;  /* 0x01e00000081879f0 */ /* 0x000fe20008000818 */
        /* <DEDUP_REMOVED lines=13> */
[----:B------:R-:W-:Y:S03]  /*1940*/  HGMMA.64x128x16.F32 R24, gdesc[UR8], R24, gsb0 ;  /* 0x01e00000081879f0 */ /* 0x000fe60008000818 */
[----:B------:R-:W-:Y:S02]  /*1950*/  WARPGROUP.DEPBAR.LE gsb0, 0x0 ;  /* 0x00008000000079c5 */ /* 0x000fe40000010000 */
[----:B------:R-:W-:Y:S05]  /*1960*/  @!P2 BRA `(.L_x_22) ;  /* 0x000000040028a947 */ /* 0x000fea0003800000 */
[----:B------:R-:W-:Y:S01]  /*1970*/  UIADD3 UR5, UR41, 0x1, URZ ;  /* 0x0000000129057890 */ /* 0x000fe2000fffe03f */
[----:B01----:R-:W-:Y:S02]  /*1980*/  IMAD.U32 R0, RZ, RZ, UR44 ;  /* 0x0000002cff007e24 */ /* 0x003fe4000f8e00ff */
[----:B------:R-:W-:Y:S01]  /*1990*/  IMAD.U32 R3, RZ, RZ, UR41 ;  /* 0x00000029ff037e24 */ /* 0x000fe2000f8e00ff */
[----:B------:R-:W-:-:S04]  /*19a0*/  UISETP.NE.AND UP0, UPT, UR5, 0x3, UPT ;  /* 0x000000030500788c */ /* 0x000fc8000bf05270 */
[----:B------:R-:W-:Y:S02]  /*19b0*/  USEL UR6, URZ, 0x1, UP0 ;  /* 0x000000013f067887 */ /* 0x000fe40008000000 */
[----:B------:R-:W-:Y:S02]  /*19c0*/  USEL UR5, UR5, URZ, UP0 ;  /* 0x0000003f05057287 */ /* 0x000fe40008000000 */
[----:B------:R-:W-:-:S06]  /*19d0*/  ULOP3.LUT UR6, UR40, UR6, URZ, 0x3c, !UPT ;  /* 0x0000000628067292 */ /* 0x000fcc000f8e3c3f */
[----:B------:R-:W-:-:S07]  /*19e0*/  IMAD.U32 R7, RZ, RZ, UR6 ;  /* 0x00000006ff077e24 */ /* 0x000fce000f8e00ff */
.L_x_29:
[----:B------:R-:W-:Y:S05]  /*19f0*/  @!P0 BRA `(.L_x_23) ;  /* 0x0000000000048947 */ /* 0x000fea0003800000 */
[----:B------:R-:W-:Y:S01]  /*1a00*/  BPT.TRAP 0x1 ;  /* 0x000000040000795c */ /* 0x000fe20000300000 */
.L_x_23:
[----:B------:R-:W0:Y:S01]  /*1a10*/  S2UR UR7, SR_CgaCtaId ;  /* 0x00000000000779c3 */ /* 0x000e220000008800 */
[----:B------:R-:W-:Y:S01]  /*1a20*/  UMOV UR6, 0x400 ;  /* 0x0000040000067882 */ /* 0x000fe20000000000 */
[----:B------:R-:W-:Y:S01]  /*1a30*/  IMAD.U32 R5, RZ, RZ, UR5 ;  /* 0x00000005ff057e24 */ /* 0x000fe2000f8e00ff */
[----:B------:R-:W-:Y:S01]  /*1a40*/  SHF.L.U32 R4, R7, 0x1f, RZ ;  /* 0x0000001f07047819 */ /* 0x000fe200000006ff */
[----:B0-----:R-:W-:-:S06]  /*1a50*/  ULEA UR6, UR7, UR6, 0x18 ;  /* 0x0000000607067291 */ /* 0x001fcc000f8ec03f */
[----:B------:R-:W-:-:S04]  /*1a60*/  IMAD.U32 R6, RZ, RZ, UR6 ;  /* 0x00000006ff067e24 */ /* 0x000fc8000f8e00ff */
[----:B------:R-:W-:-:S04]  /*1a70*/  IMAD R5, R5, 0x8, R6 ;  /* 0x0000000805057824 */ /* 0x000fc800078e0206 */
[----:B------:R0:W1:Y:S01]  /*1a80*/  SYNCS.PHASECHK.TRANS64.TRYWAIT P1, [R5+URZ], R4 ;  /* 0x00000004050075a7 */ /* 0x000062000802017f */
[----:B------:R-:W-:Y:S05]  /*1a90*/  @!P0 BRA `(.L_x_24) ;  /* 0x0000000000048947 */ /* 0x000fea0003800000 */
[----:B------:R-:W-:Y:S01]  /*1aa0*/  BPT.TRAP 0x1 ;  /* 0x000000040000795c */ /* 0x000fe20000300000 */
.L_x_24:
[----:B-1----:R-:W-:Y:S05]  /*1ab0*/  @P1 BRA `(.L_x_25) ;  /* 0x0000000000081947 */ /* 0x002fea0003800000 */
[----:B------:R-:W1:Y:S02]  /*1ac0*/  SYNCS.PHASECHK.TRANS64.TRYWAIT P1, [R5+URZ], R4 ;  /* 0x00000004050075a7 */ /* 0x000e64000802017f */
[----:B-1----:R-:W-:Y:S05]  /*1ad0*/  @!P1 BRA `(.L_x_26) ;  /* 0x0000006000609947 */ /* 0x002fea0003800000 */
.L_x_25:
[----:B------:R-:W-:Y:S01]  /*1ae0*/  ULEA UR6, UR5, UR45, 0xa ;  /* 0x0000002d05067291 */ /* 0x000fe2000f8e503f */
[----:B------:R-:W-:Y:S01]  /*1af0*/  WARPGROUP.ARRIVE ;  /* 0x00000000000079c5 */ /* 0x000fe20000000000 */
[----:B------:R-:W-:Y:S01]  /*1b00*/  ULEA UR7, UR5, UR4, 0xa ;  /* 0x0000000405077291 */ /* 0x000fe2000f8e503f */
[----:B------:R-:W-:Y:S01]  /*1b10*/  UMOV UR9, 0x40000040 ;  /* 0x4000004000097882 */ /* 0x000fe20000000000 */
[----:B------:R-:W-:-:S03]  /*1b20*/  UMOV UR11, 0x40000040 ;  /* 0x40000040000b7882 */ /* 0x000fc60000000000 */
[----:B------:R-:W-:Y:S02]  /*1b30*/  UMOV UR8, UR6 ;  /* 0x0000000600087c82 */ /* 0x000fe40008000000 */
[----:B------:R-:W-:Y:S02]  /*1b40*/  UMOV UR10, UR7 ;  /* 0x00000007000a7c82 */ /* 0x000fe40008000000 */
[----:B------:R-:W-:Y:S01]  /*1b50*/  HGMMA.64x128x16.F32 R24, gdesc[UR8], R24, gsb0 ;  /* 0x01e00000081879f0 */ /* 0x000fe20008000818 */
[----:B------:R-:W-:Y:S02]  /*1b60*/  UIADD3 UR8, UR6, 0x2, URZ ;  /* 0x0000000206087890 */ /* 0x000fe4000fffe03f */
[----:B------:R-:W-:Y:S01]  /*1b70*/  UIADD3 UR10, UR7, 0x2, URZ ;  /* 0x00000002070a7890 */ /* 0x000fe2000fffe03f */
[----:B------:R-:W-:Y:S01]  /*1b80*/  UMOV UR9, 0x40000040 ;  /* 0x4000004000097882 */ /* 0x000fe20000000000 */
[----:B------:R-:W-:Y:S01]  /*1b90*/  UMOV UR11, 0x40000040 ;  /* 0x40000040000b7882 */ /* 0x000fe20000000000 */
[----:B------:R-:W-:-:S02]  /*1ba0*/  WARPGROUP.DEPBAR.LE gsb0, 0x0 ;  /* 0x00008000000079c5 */ /* 0x000fc40000010000 */
        /* <DEDUP_REMOVED lines=18> */
[----:B------:R-:W-:Y:S01]  /*1cd0*/  BPT.TRAP 0x1 ;  /* 0x000000040000795c */ /* 0x000fe20000300000 */
.L_x_27:
[----:B------:R-:W-:-:S13]  /*1ce0*/  ISETP.NE.AND P1, PT, R102, RZ, PT ;  /* 0x000000ff6600720c */ /* 0x000fda0003f25270 */
[----:B01----:R-:W-:-:S04]  /*1cf0*/  @P1 IMAD R4, R3, 0x8, R6 ;  /* 0x0000000803041824 */ /* 0x003fc800078e0206 */
[----:B------:R-:W-:-:S05]  /*1d00*/  @P1 VIADD R4, R4, 0x18 ;  /* 0x0000001804041836 */ /* 0x000fca0000000000 */
[----:B------:R-:W-:-:S04]  /*1d10*/  @P1 PRMT R4, R19, 0x654, R4 ;  /* 0x0000065413041816 */ /* 0x000fc80000000004 */
[----:B------:R0:W-:Y:S01]  /*1d20*/  @P1 SYNCS.ARRIVE.TRANS64.RED.A1T0 RZ, [R4+URZ], RZ ;  /* 0x000000ff04ff19a7 */ /* 0x0001e2000810043f */
[----:B------:R-:W-:-:S13]  /*1d30*/  ISETP.GT.U32.AND P1, PT, R18, 0x1, PT ;  /* 0x000000011200780c */ /* 0x000fda0003f24070 */
[----:B0-----:R-:W-:Y:S05]  /*1d40*/  @P1 BRA `(.L_x_28) ;  /* 0x0000000000041947 */ /* 0x001fea0003800000 */
[----:B------:R-:W-:Y:S01]  /*1d50*/  BPT.TRAP 0x1 ;  /* 0x000000040000795c */ /* 0x000fe20000300000 */
.L_x_28:
[----:B------:R-:W-:Y:S01]  /*1d60*/  UIADD3 UR5, UR5, 0x1, URZ ;  /* 0x0000000105057890 */ /* 0x000fe2000fffe03f */
[C---:B------:R-:W-:Y:S01]  /*1d70*/  ISETP.GT.AND P2, PT, R0.reuse, 0x1, PT ;  /* 0x000000010000780c */ /* 0x040fe20003f44270 */
[----:B------:R-:W-:Y:S02]  /*1d80*/  VIADD R3, R3, 0x1 ;  /* 0x0000000103037836 */ /* 0x000fe40000000000 */
[----:B------:R-:W-:Y:S01]  /*1d90*/  UISETP.NE.AND UP0, UPT, UR5, 0x3, UPT ;  /* 0x000000030500788c */ /* 0x000fe2000bf05270 */
[----:B------:R-:W-:Y:S02]  /*1da0*/  VIADD R0, R0, 0xffffffff ;  /* 0xffffffff00007836 */ /* 0x000fe40000000000 */
[C---:B------:R-:W-:Y:S01]  /*1db0*/  ISETP.NE.AND P1, PT, R3.reuse, 0x3, PT ;  /* 0x000000030300780c */ /* 0x040fe20003f25270 */
[----:B------:R-:W-:Y:S02]  /*1dc0*/  USEL UR6, URZ, 0x1, UP0 ;  /* 0x000000013f067887 */ /* 0x000fe40008000000 */
[----:B------:R-:W-:Y:S01]  /*1dd0*/  USEL UR5, UR5, URZ, UP0 ;  /* 0x0000003f05057287 */ /* 0x000fe20008000000 */
[----:B------:R-:W-:-:S03]  /*1de0*/  SEL R3, R3, RZ, P1 ;  /* 0x000000ff03037207 */ /* 0x000fc60000800000 */
[----:B------:R-:W-:Y:S01]  /*1df0*/  LOP3.LUT R7, R7, UR6, RZ, 0x3c, !PT ;  /* 0x0000000607077c12 */ /* 0x000fe2000f8e3cff */
[----:B------:R-:W-:Y:S07]  /*1e00*/  @P2 BRA `(.L_x_29) ;  /* 0xfffffff800f82947 */ /* 0x000fee000383ffff */
.L_x_22:
[----:B01----:R-:W0:Y:S02]  /*1e10*/  LDC R0, c[0x0][0x28c] ;  /* 0x0000a300ff007b82 */ /* 0x003e240000000800 */
[----:B0-----:R-:W-:-:S13]  /*1e20*/  ISETP.GE.AND P1, PT, R0, 0x1, PT ;  /* 0x000000010000780c */ /* 0x001fda0003f26270 */
[----:B------:R-:W-:Y:S05]  /*1e30*/  @!P1 BRA `(.L_x_30) ;  /* 0x0000000000449947 */ /* 0x000fea0003800000 */
[----:B------:R-:W-:Y:S05]  /*1e40*/  @!P0 BRA `(.L_x_31) ;  /* 0x0000000000048947 */ /* 0x000fea0003800000 */
[----:B------:R-:W-:Y:S01]  /*1e50*/  BPT.TRAP 0x1 ;  /* 0x000000040000795c */ /* 0x000fe20000300000 */
.L_x_31:
[----:B------:R-:W-:-:S13]  /*1e60*/  ISETP.NE.AND P0, PT, R102, RZ, PT ;  /* 0x000000ff6600720c */ /* 0x000fda0003f05270 */
[----:B------:R-:W-:-:S05]  /*1e70*/  VOTEU.ANY UP0, P0 ;  /* 0x00000000003f7886 */ /* 0x000fca0000000100 */
[----:B------:R-:W-:-:S06]  /*1e80*/  @UP0 UIADD3 UR4, UR44, UR41, URZ ;  /* 0x000000292c040290 */ /* 0x000fcc000fffe03f */
[----:B------:R-:W-:Y:S02]  /*1e90*/  IMAD.U32 R4, RZ, RZ, UR4 ;  /* 0x00000004ff047e24 */ /* 0x000fe4000f8e00ff */
[----:B------:R-:W-:Y:S02]  /*1ea0*/  IMAD.U32 R3, RZ, RZ, UR4 ;  /* 0x00000004ff037e24 */ /* 0x000fe4000f8e00ff */
[----:B------:R-:W-:-:S05]  /*1eb0*/  @P0 IMAD.WIDE.U32 R4, R4, -0x55555555, RZ ;  /* 0xaaaaaaab04040825 */ /* 0x000fca00078e00ff */
[----:B------:R-:W-:-:S05]  /*1ec0*/  @P0 SHF.R.U32.HI R0, RZ, 0x1, R5 ;  /* 0x00000001ff000819 */ /* 0x000fca0000011605 */
[----:B------:R-:W-:-:S04]  /*1ed0*/  @P0 IMAD R0, R0, -0x3, R3 ;  /* 0xfffffffd00000824 */ /* 0x000fc800078e0203 */
[----:B------:R-:W-:-:S04]  /*1ee0*/  @P0 IMAD R0, R0, 0x8, R6 ;  /* 0x0000000800000824 */ /* 0x000fc800078e0206 */
[----:B------:R-:W-:-:S05]  /*1ef0*/  @P0 VIADD R0, R0, 0x18 ;  /* 0x0000001800000836 */ /* 0x000fca0000000000 */
[----:B------:R-:W-:-:S04]  /*1f00*/  @P0 PRMT R0, R19, 0x654, R0 ;  /* 0x0000065413000816 */ /* 0x000fc80000000000 */
[----:B------:R0:W-:Y:S01]  /*1f10*/  @P0 SYNCS.ARRIVE.TRANS64.RED.A1T0 RZ, [R0+URZ], RZ ;  /* 0x000000ff00ff09a7 */ /* 0x0001e2000810043f */
[----:B------:R-:W-:-:S13]  /*1f20*/  ISETP.GT.U32.AND P0, PT, R18, 0x1, PT ;  /* 0x000000011200780c */ /* 0x000fda0003f04070 */
[----:B0-----:R-:W-:Y:S05]  /*1f30*/  @P0 BRA `(.L_x_30) ;  /* 0x0000000000040947 */ /* 0x001fea0003800000 */
[----:B------:R-:W-:Y:S01]  /*1f40*/  BPT.TRAP 0x1 ;  /* 0x000000040000795c */ /* 0x000fe20000300000 */
.L_x_30:
[----:B------:R-:W-:Y:S01]  /*1f50*/  IMAD.SHL.U32 R3, R100, 0x80, RZ ;  /* 0x0000008064037824 */ /* 0x000fe200078e00ff */
[----:B------:R-:W-:Y:S01]  /*1f60*/  UIADD3 UR41, UR43, UR41, URZ ;  /* 0x000000292b297290 */ /* 0x000fe2000fffe03f */
[----:B------:R-:W-:Y:S01]  /*1f70*/  SHF.R.S32.HI R13, RZ, 0x1f, R99 ;  /* 0x0000001fff0d7819 */ /* 0x000fe20000011463 */
[----:B------:R-:W-:Y:S01]  /*1f80*/  UISETP.GE.U32.AND UP1, UPT, UR43, 0x3, UPT ;  /* 0x000000032b00788c */ /* 0x000fe2000bf26070 */
[----:B------:R-:W-:Y:S01]  /*1f90*/  IMAD.SHL.U32 R7, R101, 0x80, RZ ;  /* 0x0000008065077824 */ /* 0x000fe200078e00ff */
[----:B------:R-:W-:Y:S01]  /*1fa0*/  ULDC UR7, c[0x0][0x288] ;  /* 0x0000a20000077ab9 */ /* 0x000fe20000000800 */
[C---:B------:R-:W-:Y:S01]  /*1fb0*/  LOP3.LUT R8, R3.reuse, 0x6, R94, 0xf8, !PT ;  /* 0x0000000603087812 */ /* 0x040fe200078ef85e */
[----:B------:R-:W-:Y:S01]  /*1fc0*/  UISETP.GT.U32.AND UP0, UPT, UR41, 0x2, UPT ;  /* 0x000000022900788c */ /* 0x000fe2000bf04070 */
[----:B------:R-:W-:Y:S01]  /*1fd0*/  ISETP.GE.AND P0, PT, R3, UR7, PT ;  /* 0x0000000703007c0c */ /* 0x000fe2000bf06270 */
[----:B------:R-:W-:Y:S01]  /*1fe0*/  ULDC.64 UR4, c[0x0][0x5d0] ;  /* 0x0001740000047ab9 */ /* 0x000fe20000000a00 */
[--C-:B------:R-:W-:Y:S01]  /*1ff0*/  SHF.R.S32.HI R9, RZ, 0x1f, R8.reuse ;  /* 0x0000001fff097819 */ /* 0x100fe20000011408 */
[----:B------:R-:W-:Y:S01]  /*2000*/  ULDC UR10, c[0x0][0x284] ;  /* 0x0000a100000a7ab9 */ /* 0x000fe20000000800 */
[----:B------:R-:W-:Y:S01]  /*2010*/  IMAD R0, R13, UR4, RZ ;  /* 0x000000040d007c24 */ /* 0x000fe2000f8e02ff */
[----:B------:R-:W-:Y:S01]  /*2020*/  UISETP.LT.U32.AND UP0, UPT, UR43, 0x3, UP0 ;  /* 0x000000032b00788c */ /* 0x000fe20008701070 */
[----:B------:R-:W-:Y:S01]  /*2030*/  ISETP.GE.OR P0, PT, R7, UR10, P0 ;  /* 0x0000000a07007c0c */ /* 0x000fe20008706670 */
[----:B------:R-:W-:Y:S01]  /*2040*/  IMAD.WIDE.U32 R4, R99, UR4, R8 ;  /* 0x0000000463047c25 */ /* 0x000fe2000f8e0008 */
[----:B------:R-:W-:Y:S01]  /*2050*/  ULDC.64 UR8, c[0x0][0x5c8] ;  /* 0x0001720000087ab9 */ /* 0x000fe20000000a00 */
[----:B------:R-:W-:-:S02]  /*2060*/  USEL UR6, URZ, 0x1, !UP0 ;  /* 0x000000013f067887 */ /* 0x000fc4000c000000 */
[----:B------:R-:W-:Y:S01]  /*2070*/  IMAD R11, R99, UR5, R0 ;  /* 0x00000005630b7c24 */ /* 0x000fe2000f8e0200 */
[----:B------:R-:W-:Y:S01]  /*2080*/  @UP1 UIMAD.WIDE.U32 UR4, UR41, -0x55555555, URZ ;  /* 0xaaaaaaab290418a5 */ /* 0x000fe2000f8e003f */
[----:B------:R-:W-:Y:S01]  /*2090*/  IMAD.WIDE R100, R101, 0x80, R22 ;  /* 0x0000008065647825 */ /* 0x000fe200078e0216 */
[----:B------:R-:W-:Y:S02]  /*20a0*/  ULOP3.LUT UR40, UR40, UR6, URZ, 0x3c, !UPT ;  /* 0x0000000628287292 */ /* 0x000fe4000f8e3c3f */
[----:B------:R-:W-:Y:S01]  /*20b0*/  @UP1 USHF.R.U32.HI UR4, URZ, 0x1, UR5 ;  /* 0x000000013f041899 */ /* 0x000fe20008011605 */
[----:B------:R-:W-:Y:S02]  /*20c0*/  IMAD.IADD R5, R5, 0x1, R11 ;  /* 0x0000000105057824 */ /* 0x000fe400078e020b */
[----:B------:R-:W-:Y:S01]  /*20d0*/  IMAD R11, R101, UR8, RZ ;  /* 0x00000008650b7c24 */ /* 0x000fe2000f8e02ff */
[----:B------:R-:W-:Y:S01]  /*20e0*/  @UP1 ULOP3.LUT UR40, UR40, 0x1, UR4, 0x78, !UPT ;  /* 0x0000000128281892 */ /* 0x000fe2000f8e7804 */
[----:B------:R-:W-:-:S04]  /*20f0*/  IMAD.WIDE.U32 R104, R100, UR8, R4 ;  /* 0x0000000864687c25 */ /* 0x000fc8000f8e0004 */
[----:B------:R-:W-:Y:S02]  /*2100*/  IMAD R11, R100, UR9, R11 ;  /* 0x00000009640b7c24 */ /* 0x000fe4000f8e020b */
[----:B------:R-:W-:Y:S01]  /*2110*/  IMAD.MOV.U32 R0, RZ, RZ, -0x1 ;  /* 0xffffffffff007424 */ /* 0x000fe200078e00ff */
[----:B------:R-:W-:Y:S06]  /*2120*/  @P0 BRA `(.L_x_32) ;  /* 0x0000004000040947 */ /* 0x000fec0003800000 */
[----:B-----5:R-:W-:Y:S01]  /*2130*/  FSETP.NEU.AND P1, PT, R89, RZ, PT ;  /* 0x000000ff5900720b */ /* 0x020fe20003f2d000 */
[----:B------:R-:W-:Y:S01]  /*2140*/  IMAD.IADD R4, R93, 0x1, -R3 ;  /* 0x000000015d047824 */ /* 0x000fe200078e0a03 */
[----:B------:R-:W-:Y:S01]  /*2150*/  BSSY B0, `(.L_x_32) ;  /* 0x00003fe000007945 */ /* 0x000fe20003800000 */
[----:B------:R-:W-:Y:S02]  /*2160*/  IMAD.IADD R3, R98, 0x1, -R7 ;  /* 0x0000000162037824 */ /* 0x000fe400078e0a07 */
[----:B------:R-:W-:Y:S01]  /*2170*/  IMAD.IADD R115, R105, 0x1, R11 ;  /* 0x0000000169737824 */ /* 0x000fe200078e020b */
[----:B------:R-:W-:-:S04]  /*2180*/  ISETP.GT.AND P0, PT, R4, RZ, PT ;  /* 0x000000ff0400720c */ /* 0x000fc80003f04270 */
[----:B------:R-:W-:-:S03]  /*2190*/  ISETP.GT.AND P3, PT, R3, RZ, P0 ;  /* 0x000000ff0300720c */ /* 0x000fc60000764270 */
[----:B------:R-:W-:Y:S10]  /*21a0*/  @!P1 BRA `(.L_x_33) ;  /* 0x0000002c00289947 */ /* 0x000ff40003800000 */
[----:B------:R-:W0:Y:S01]  /*21b0*/  LDC.64 R108, c[0x0][0x5b8] ;  /* 0x00016e00ff6c7b82 */ /* 0x000e220000000a00 */
[----:B------:R-:W-:-:S07]  /*21c0*/  ULDC.64 UR4, c[0x0][0x5c0] ;  /* 0x0001700000047ab9 */ /* 0x000fce0000000a00 */
[----:B------:R-:W1:Y:S08]  /*21d0*/  LDC.64 R110, c[0x0][0x5b0] ;  /* 0x00016c00ff6e7b82 */ /* 0x000e700000000a00 */
[----:B------:R-:W2:Y:S01]  /*21e0*/  LDC.64 R112, c[0x0][0x5a8] ;  /* 0x00016a00ff707b82 */ /* 0x000ea20000000a00 */
[-C--:B0-----:R-:W-:Y:S02]  /*21f0*/  IMAD R6, R13, R108.reuse, RZ ;  /* 0x0000006c0d067224 */ /* 0x081fe400078e02ff */
[----:B------:R-:W-:-:S04]  /*2200*/  IMAD.WIDE.U32 R106, R99, R108, R8 ;  /* 0x0000006c636a7225 */ /* 0x000fc800078e0008 */
[----:B------:R-:W-:Y:S02]  /*2210*/  IMAD R105, R99, R109, R6 ;  /* 0x0000006d63697224 */ /* 0x000fe400078e0206 */
[-C--:B-1----:R-:W-:Y:S02]  /*2220*/  IMAD R5, R101, R110.reuse, RZ ;  /* 0x0000006e65057224 */ /* 0x082fe400078e02ff */
[----:B------:R-:W-:Y:S02]  /*2230*/  IMAD.IADD R13, R107, 0x1, R105 ;  /* 0x000000016b0d7824 */ /* 0x000fe400078e0269 */
[----:B------:R-:W-:Y:S02]  /*2240*/  IMAD.MOV.U32 R12, RZ, RZ, R106 ;  /* 0x000000ffff0c7224 */ /* 0x000fe400078e006a */
[C---:B------:R-:W-:Y:S02]  /*2250*/  IMAD R109, R100.reuse, R111, R5 ;  /* 0x0000006f646d7224 */ /* 0x040fe400078e0205 */
[----:B------:R-:W-:-:S04]  /*2260*/  IMAD.WIDE.U32 R6, R100, R110, R12 ;  /* 0x0000006e64067225 */ /* 0x000fc800078e000c */
[----:B------:R-:W-:Y:S01]  /*2270*/  IMAD.IADD R5, R7, 0x1, R109 ;  /* 0x0000000107057824 */ /* 0x000fe200078e026d */
[----:B--2---:R-:W-:-:S04]  /*2280*/  LEA R14, P1, R6, R112, 0x1 ;  /* 0x00000070060e7211 */ /* 0x004fc800078208ff */
[----:B------:R-:W-:-:S05]  /*2290*/  LEA.HI.X R15, R6, R113, R5, 0x1, P1 ;  /* 0x00000071060f7211 */ /* 0x000fca00008f0c05 */
[----:B------:R0:W2:Y:S01]  /*22a0*/  @P3 LDG.E.LTC128B.U16 R5, desc[UR38][R14.64] ;  /* 0x000000260e053981 */ /* 0x0000a2000c1e1520 */
[----:B------:R-:W-:Y:S01]  /*22b0*/  IMAD.WIDE.U32 R6, R100, R110, R8 ;  /* 0x0000006e64067225 */ /* 0x000fe200078e0008 */
[----:B------:R-:W-:Y:S03]  /*22c0*/  BSSY B1, `(.L_x_34) ;  /* 0x0000013000017945 */ /* 0x000fe60003800000 */
[----:B------:R-:W-:Y:S02]  /*22d0*/  IMAD.IADD R7, R109, 0x1, R7 ;  /* 0x000000016d077824 */ /* 0x000fe400078e0207 */
[----:B------:R-:W-:Y:S01]  /*22e0*/  IMAD.WIDE.U32 R20, R99, R108, R6 ;  /* 0x0000006c63147225 */ /* 0x000fe200078e0006 */
[----:B0-----:R-:W-:-:S03]  /*22f0*/  SHF.L.U64.HI R15, R110, 0x3, R111 ;  /* 0x000000036e0f7819 */ /* 0x001fc6000001026f */
[----:B------:R-:W-:Y:S01]  /*2300*/  IMAD.IADD R7, R105, 0x1, R21 ;  /* 0x0000000169077824 */ /* 0x000fe200078e0215 */
[----:B------:R-:W-:Y:S01]  /*2310*/  LEA R6, P4, R20, R112, 0x1 ;  /* 0x0000007014067211 */ /* 0x000fe200078808ff */
[----:B------:R-:W-:-:S03]  /*2320*/  IMAD.SHL.U32 R14, R110, 0x8, RZ ;  /* 0x000000086e0e7824 */ /* 0x000fc600078e00ff */
[----:B------:R-:W-:Y:S01]  /*2330*/  LEA.HI.X R7, R20, R113, R7, 0x1, P4 ;  /* 0x0000007114077211 */ /* 0x000fe200020f0c07 */
[----:B--2---:R-:W-:-:S05]  /*2340*/  HADD2.F32 R10, -RZ, R5.H0_H0 ;  /* 0x20000005ff0a7230 */ /* 0x004fca0000004100 */
[----:B------:R-:W-:Y:S01]  /*2350*/  FMUL R11, R10, R89 ;  /* 0x000000590a0b7220 */ /* 0x000fe20000400000 */
[----:B------:R-:W-:-:S03]  /*2360*/  LEA R10, P1, R104, UR4, 0x1 ;  /* 0x00000004680a7c11 */ /* 0x000fc6000f8208ff */
[----:B------:R-:W-:Y:S01]  /*2370*/  FFMA R24, R24, R88, R11 ;  /* 0x0000005818187223 */ /* 0x000fe2000000000b */
[----:B------:R-:W-:Y:S02]  /*2380*/  LEA.HI.X R11, R104, UR5, R115, 0x1, P1 ;  /* 0x00000005680b7c11 */ /* 0x000fe400088f0c73 */
[----:B------:R-:W-:Y:S02]  /*2390*/  ISETP.GT.AND P1, PT, R4, 0x1, PT ;  /* 0x000000010400780c */ /* 0x000fe40003f24270 */
[----:B------:R-:W-:Y:S02]  /*23a0*/  F2FP.F16.F32.PACK_AB R24, RZ, R24 ;  /* 0x00000018ff18723e */ /* 0x000fe400000000ff */
[----:B------:R-:W-:-:S03]  /*23b0*/  ISETP.GT.AND P2, PT, R3, RZ, P1 ;  /* 0x000000ff0300720c */ /* 0x000fc60000f44270 */
[----:B------:R0:W-:Y:S10]  /*23c0*/  @P3 STG.E.U16 desc[UR38][R10.64], R24 ;  /* 0x000000180a003986 */ /* 0x0001f4000c101526 */
[----:B------:R-:W-:Y:S05]  /*23d0*/  @!P2 BRA `(.L_x_35) ;  /* 0x000000000004a947 */ /* 0x000fea0003800000 */
[----:B------:R1:W5:Y:S02]  /*23e0*/  LDG.E.LTC128B.U16 R5, desc[UR38][R6.64+0x2] ;  /* 0x0000022606057981 */ /* 0x000364000c1e1520 */
.L_x_35:
[----:B------:R-:W-:Y:S05]  /*23f0*/  BSYNC B1 ;  /* 0x0000000000017941 */ /* 0x000fea0003800000 */
.L_x_34:
[----:B-----5:R-:W-:Y:S01]  /*2400*/  HADD2.F32 R12, -RZ, R5.H0_H0 ;  /* 0x20000005ff0c7230 */ /* 0x020fe20000004100 */
[----:B------:R-:W-:Y:S01]  /*2410*/  ISETP.GT.AND P0, PT, R3, 0x8, P0 ;  /* 0x000000080300780c */ /* 0x000fe20000704270 */
[----:B------:R-:W-:Y:S01]  /*2420*/  IMAD.WIDE.U32 R20, R100, R110, R14 ;  /* 0x0000006e64147225 */ /* 0x000fe200078e000e */
[----:B0-----:R-:W-:-:S03]  /*2430*/  PRMT R24, R5, 0x7610, R24 ;  /* 0x0000761005187816 */ /* 0x001fc60000000018 */
[----:B------:R-:W-:Y:S01]  /*2440*/  FMUL R12, R12, R89 ;  /* 0x000000590c0c7220 */ /* 0x000fe20000400000 */
[----:B------:R-:W-:Y:S01]  /*2450*/  IMAD.IADD R109, R109, 0x1, R21 ;  /* 0x000000016d6d7824 */ /* 0x000fe200078e0215 */
[----:B------:R-:W-:Y:S02]  /*2460*/  IADD3 R106, P3, R106, R20, RZ ;  /* 0x000000146a6a7210 */ /* 0x000fe40007f7e0ff */
[----:B------:R-:W-:-:S03]  /*2470*/  FFMA R12, R25, R88, R12 ;  /* 0x00000058190c7223 */ /* 0x000fc6000000000c */
[----:B------:R-:W-:Y:S01]  /*2480*/  IMAD.X R13, R109, 0x1, R13, P3 ;  /* 0x000000016d0d7824 */ /* 0x000fe200018e060d */
[C---:B------:R-:W-:Y:S02]  /*2490*/  LEA R14, P3, R106.reuse, R112, 0x1 ;  /* 0x000000706a0e7211 */ /* 0x040fe400078608ff */
[----:B------:R-:W-:Y:S02]  /*24a0*/  F2FP.F16.F32.PACK_AB R12, RZ, R12 ;  /* 0x0000000cff0c723e */ /* 0x000fe400000000ff */
[----:B------:R-:W-:Y:S02]  /*24b0*/  LEA.HI.X R15, R106, R113, R13, 0x1, P3 ;  /* 0x000000716a0f7211 */ /* 0x000fe400018f0c0d */
[----:B------:R-:W-:-:S05]  /*24c0*/  PRMT R21, R12, 0x7610, R21 ;  /* 0x000076100c157816 */ /* 0x000fca0000000015 */
[----:B------:R0:W-:Y:S04]  /*24d0*/  @P2 STG.E.U16 desc[UR38][R10.64+0x2], R21 ;  /* 0x000002150a002986 */ /* 0x0001e8000c101526 */
[----:B------:R-:W2:Y:S01]  /*24e0*/  @P0 LDG.E.LTC128B.U16 R24, desc[UR38][R14.64] ;  /* 0x000000260e180981 */ /* 0x000ea2000c1e1520 */
[----:B------:R-:W-:Y:S01]  /*24f0*/  IADD3 R20, P2, R8, R20, RZ ;  /* 0x0000001408147210 */ /* 0x000fe20007f5e0ff */
[----:B------:R-:W-:Y:S01]  /*2500*/  BSSY B1, `(.L_x_36) ;  /* 0x0000011000017945 */ /* 0x000fe20003800000 */
[C---:B------:R-:W-:Y:S02]  /*2510*/  SHF.L.U64.HI R13, R90.reuse, 0x1, R91 ;  /* 0x000000015a0d7819 */ /* 0x040fe4000001025b */
[----:B------:R-:W-:Y:S01]  /*2520*/  ISETP.GT.AND P1, PT, R3, 0x8, P1 ;  /* 0x000000080300780c */ /* 0x000fe20000f24270 */
[----:B0-----:R-:W-:Y:S01]  /*2530*/  IMAD.X R21, R9, 0x1, R109, P2 ;  /* 0x0000000109157824 */ /* 0x001fe200010e066d */
[----:B------:R-:W-:Y:S01]  /*2540*/  LEA R12, P2, R90, R10, 0x1 ;  /* 0x0000000a5a0c7211 */ /* 0x000fe200078408ff */
[----:B------:R-:W-:-:S04]  /*2550*/  IMAD.WIDE.U32 R20, R99, R108, R20 ;  /* 0x0000006c63147225 */ /* 0x000fc800078e0014 */
[----:B------:R-:W-:Y:S02]  /*2560*/  IMAD.X R13, R13, 0x1, R11, P2 ;  /* 0x000000010d0d7824 */ /* 0x000fe400010e060b */
[----:B------:R-:W-:Y:S02]  /*2570*/  IMAD.IADD R9, R105, 0x1, R21 ;  /* 0x0000000169097824 */ /* 0x000fe400078e0215 */
[----:B--2---:R-:W-:-:S05]  /*2580*/  HADD2.F32 R8, -RZ, R24.H0_H0 ;  /* 0x20000018ff087230 */ /* 0x004fca0000004100 */
[----:B------:R-:W-:Y:S01]  /*2590*/  FMUL R5, R8, R89 ;  /* 0x0000005908057220 */ /* 0x000fe20000400000 */
[----:B------:R-:W-:-:S03]  /*25a0*/  LEA R8, P3, R20, R112, 0x1 ;  /* 0x0000007014087211 */ /* 0x000fc600078608ff */
[----:B------:R-:W-:Y:S01]  /*25b0*/  FFMA R5, R26, R88, R5 ;  /* 0x000000581a057223 */ /* 0x000fe20000000005 */
[----:B------:R-:W-:-:S04]  /*25c0*/  LEA.HI.X R9, R20, R113, R9, 0x1, P3 ;  /* 0x0000007114097211 */ /* 0x000fc800018f0c09 */
[----:B------:R-:W-:-:S05]  /*25d0*/  F2FP.F16.F32.PACK_AB R5, RZ, R5 ;  /* 0x00000005ff05723e */ /* 0x000fca00000000ff */
[----:B------:R0:W-:Y:S01]  /*25e0*/  @P0 STG.E.U16 desc[UR38][R12.64], R5 ;  /* 0x000000050c000986 */ /* 0x0001e2000c101526 */
[----:B------:R-:W-:Y:S05]  /*25f0*/  @!P1 BRA `(.L_x_37) ;  /* 0x0000000000049947 */ /* 0x000fea0003800000 */
[----:B------:R2:W5:Y:S02]  /*2600*/  LDG.E.LTC128B.U16 R24, desc[UR38][R8.64+0x2] ;  /* 0x0000022608187981 */ /* 0x000564000c1e1520 */
.L_x_37:
[----:B------:R-:W-:Y:S05]  /*2610*/  BSYNC B1 ;  /* 0x0000000000017941 */ /* 0x000fea0003800000 */
.L_x_36:
[----:B-----5:R-:W-:Y:S01]  /*2620*/  HADD2.F32 R14, -RZ, R24.H0_H0 ;  /* 0x20000018ff0e7230 */ /* 0x020fe20000004100 */
[----:B------:R-:W-:Y:S01]  /*2630*/  ISETP.GT.AND P0, PT, R4, 0x8, PT ;  /* 0x000000080400780c */ /* 0x000fe20003f04270 */
[----:B------:R-:W-:Y:S03]  /*2640*/  BSSY B1, `(.L_x_38) ;  /* 0x0000008000017945 */ /* 0x000fe60003800000 */
[----:B------:R-:W-:Y:S01]  /*2650*/  FMUL R14, R14, R89 ;  /* 0x000000590e0e7220 */ /* 0x000fe20000400000 */
[----:B------:R-:W-:-:S03]  /*2660*/  ISETP.GT.AND P2, PT, R3, RZ, P0 ;  /* 0x000000ff0300720c */ /* 0x000fc60000744270 */
[----:B------:R-:W-:-:S05]  /*2670*/  FFMA R14, R27, R88, R14 ;  /* 0x000000581b0e7223 */ /* 0x000fca000000000e */
[----:B------:R-:W-:-:S05]  /*2680*/  F2FP.F16.F32.PACK_AB R14, RZ, R14 ;  /* 0x0000000eff0e723e */ /* 0x000fca00000000ff */
[----:B------:R3:W-:Y:S01]  /*2690*/  @P1 STG.E.U16 desc[UR38][R12.64+0x2], R14 ;  /* 0x0000020e0c001986 */ /* 0x0007e2000c101526 */
[----:B------:R-:W-:Y:S05]  /*26a0*/  @!P2 BRA `(.L_x_39) ;  /* 0x000000000004a947 */ /* 0x000fea0003800000 */
[----:B------:R4:W5:Y:S02]  /*26b0*/  LDG.E.LTC128B.U16 R24, desc[UR38][R6.64+0x10] ;  /* 0x0000102606187981 */ /* 0x000964000c1e1520 */
.L_x_39:
[----:B------:R-:W-:Y:S05]  /*26c0*/  BSYNC B1 ;  /* 0x0000000000017941 */ /* 0x000fea0003800000 */
.L_x_38:
[----:B---3-5:R-:W-:Y:S01]  /*26d0*/  HADD2.F32 R14, -RZ, R24.H0_H0 ;  /* 0x20000018ff0e7230 */ /* 0x028fe20000004100 */
[----:B------:R-:W-:Y:S01]  /*26e0*/  ISETP.GT.AND P1, PT, R4, 0x9, PT ;  /* 0x000000090400780c */ /* 0x000fe20003f24270 */
[----:B------:R-:W-:Y:S03]  /*26f0*/  BSSY B1, `(.L_x_40) ;  /* 0x0000008000017945 */ /* 0x000fe60003800000 */
[----:B0-----:R-:W-:Y:S01]  /*2700*/  FMUL R5, R14, R89 ;  /* 0x000000590e057220 */ /* 0x001fe20000400000 */
[----:B------:R-:W-:-:S03]  /*2710*/  ISETP.GT.AND P3, PT, R3, RZ, P1 ;  /* 0x000000ff0300720c */ /* 0x000fc60000f64270 */
[----:B------:R-:W-:-:S05]  /*2720*/  FFMA R5, R28, R88, R5 ;  /* 0x000000581c057223 */ /* 0x000fca0000000005 */
[----:B------:R-:W-:-:S05]  /*2730*/  F2FP.F16.F32.PACK_AB R5, RZ, R5 ;  /* 0x00000005ff05723e */ /* 0x000fca00000000ff */
[----:B------:R0:W-:Y:S01]  /*2740*/  @P2 STG.E.U16 desc[UR38][R10.64+0x10], R5 ;  /* 0x000010050a002986 */ /* 0x0001e2000c101526 */
[----:B------:R-:W-:Y:S05]  /*2750*/  @!P3 BRA `(.L_x_41) ;  /* 0x000000000004b947 */ /* 0x000fea0003800000 */
[----:B------:R3:W5:Y:S02]  /*2760*/  LDG.E.LTC128B.U16 R24, desc[UR38][R6.64+0x12] ;  /* 0x0000122606187981 */ /* 0x000764000c1e1520 */
.L_x_41:
[----:B------:R-:W-:Y:S05]  /*2770*/  BSYNC B1 ;  /* 0x0000000000017941 */ /* 0x000fea0003800000 */
.L_x_40:
[----:B-----5:R-:W-:Y:S01]  /*2780*/  HADD2.F32 R14, -RZ, R24.H0_H0 ;  /* 0x20000018ff0e7230 */ /* 0x020fe20000004100 */
[----:B------:R-:W-:Y:S01]  /*2790*/  ISETP.GT.AND P0, PT, R3, 0x8, P0 ;  /* 0x000000080300780c */ /* 0x000fe20000704270 */
[----:B------:R-:W-:Y:S03]  /*27a0*/  BSSY B1, `(.L_x_42) ;  /* 0x0000007000017945 */ /* 0x000fe60003800000 */
[----:B------:R-:W-:-:S04]  /*27b0*/  FMUL R14, R14, R89 ;  /* 0x000000590e0e7220 */ /* 0x000fc80000400000 */
[----:B------:R-:W-:-:S05]  /*27c0*/  FFMA R14, R29, R88, R14 ;  /* 0x000000581d0e7223 */ /* 0x000fca000000000e */
[----:B------:R-:W-:-:S05]  /*27d0*/  F2FP.F16.F32.PACK_AB R14, RZ, R14 ;  /* 0x0000000eff0e723e */ /* 0x000fca00000000ff */
[----:B------:R0:W-:Y:S01]  /*27e0*/  @P3 STG.E.U16 desc[UR38][R10.64+0x12], R14 ;  /* 0x0000120e0a003986 */ /* 0x0001e2000c101526 */
[----:B------:R-:W-:Y:S05]  /*27f0*/  @!P0 BRA `(.L_x_43) ;  /* 0x0000000000048947 */ /* 0x000fea0003800000 */
[----:B------:R0:W5:Y:S02]  /*2800*/  LDG.E.LTC128B.U16 R24, desc[UR38][R8.64+0x10] ;  /* 0x0000102608187981 */ /* 0x000164000c1e1520 */
.L_x_43:
[----:B------:R-:W-:Y:S05]  /*2810*/  BSYNC B1 ;  /* 0x0000000000017941 */ /* 0x000fea0003800000 */
.L_x_42:
[----:B0----5:R-:W-:Y:S01]  /*2820*/  HADD2.F32 R14, -RZ, R24.H0_H0 ;  /* 0x20000018ff0e7230 */ /* 0x021fe20000004100 */
        /* <DEDUP_REMOVED lines=8> */
.L_x_45:
[----:B------:R-:W-:Y:S05]  /*28b0*/  BSYNC B1 ;  /* 0x0000000000017941 */ /* 0x000fea0003800000 */
.L_x_44:
        /* <DEDUP_REMOVED lines=10> */
.L_x_47:
[----:B------:R-:W-:Y:S05]  /*2960*/  BSYNC B1 ;  /* 0x0000000000017941 */ /* 0x000fea0003800000 */
.L_x_46:
[----:B0----5:R-:W-:Y:S01]  /*2970*/  HADD2.F32 R14, -RZ, R24.H0_H0 ;  /* 0x20000018ff0e7230 */ /* 0x021fe20000004100 */
        /* <DEDUP_REMOVED lines=9> */
.L_x_49:
[----:B------:R-:W-:Y:S05]  /*2a10*/  BSYNC B1 ;  /* 0x0000000000017941 */ /* 0x000fea0003800000 */
.L_x_48:
        /* <DEDUP_REMOVED lines=9> */
.L_x_51:
[----:B------:R-:W-:Y:S05]  /*2ab0*/  BSYNC B1 ;  /* 0x0000000000017941 */ /* 0x000fea0003800000 */
.L_x_50:
        /* <DEDUP_REMOVED lines=9> */
.L_x_53:
[----:B------:R-:W-:Y:S05]  /*2b50*/  BSYNC B1 ;  /* 0x0000000000017941 */ /* 0x000fea0003800000 */
.L_x_52:
        /* <DEDUP_REMOVED lines=10> */
.L_x_55:
[----:B------:R-:W-:Y:S05]  /*2c00*/  BSYNC B1 ;  /* 0x0000000000017941 */ /* 0x000fea0003800000 */
.L_x_54:
        /* <DEDUP_REMOVED lines=10> */
.L_x_57:
[----:B------:R-:W-:Y:S05]  /*2cb0*/  BSYNC B1 ;  /* 0x0000000000017941 */ /* 0x000fea0003800000 */
.L_x_56:
        /* <DEDUP_REMOVED lines=9> */
.L_x_59:
[----:B------:R-:W-:Y:S05]  /*2d50*/  BSYNC B1 ;  /* 0x0000000000017941 */ /* 0x000fea0003800000 */
.L_x_58:
        /* <DEDUP_REMOVED lines=9> */
.L_x_61:
[----:B------:R-:W-:Y:S05]  /*2df0*/  BSYNC B1 ;  /* 0x0000000000017941 */ /* 0x000fea0003800000 */
.L_x_60:
        /* <DEDUP_REMOVED lines=10> */
.L_x_63:
[----:B------:R-:W-:Y:S05]  /*2ea0*/  BSYNC B1 ;  /* 0x0000000000017941 */ /* 0x000fea0003800000 */
.L_x_62:
        /* <DEDUP_REMOVED lines=10> */
.L_x_65:
[----:B------:R-:W-:Y:S05]  /*2f50*/  BSYNC B1 ;  /* 0x0000000000017941 */ /* 0x000fea0003800000 */
.L_x_64:
        /* <DEDUP_REMOVED lines=9> */
.L_x_67:
[----:B------:R-:W-:Y:S05]  /*2ff0*/  BSYNC B1 ;  /* 0x0000000000017941 */ /* 0x000fea0003800000 */
.L_x_66:
        /* <DEDUP_REMOVED lines=9> */
.L_x_69:
[----:B------:R-:W-:Y:S05]  /*3090*/  BSYNC B1 ;  /* 0x0000000000017941 */ /* 0x000fea0003800000 */
.L_x_68:
        /* <DEDUP_REMOVED lines=10> */
.L_x_71:
[----:B------:R-:W-:Y:S05]  /*3140*/  BSYNC B1 ;  /* 0x0000000000017941 */ /* 0x000fea0003800000 */
.L_x_70:
        /* <DEDUP_REMOVED lines=10> */
.L_x_73:
[----:B------:R-:W-:Y:S05]  /*31f0*/  BSYNC B1 ;  /* 0x0000000000017941 */ /* 0x000fea0003800000 */
.L_x_72:
        /* <DEDUP_REMOVED lines=9> */
.L_x_75:
[----:B------:R-:W-:Y:S05]  /*3290*/  BSYNC B1 ;  /* 0x0000000000017941 */ /* 0x000fea0003800000 */
.L_x_74:
        /* <DEDUP_REMOVED lines=9> */
.L_x_77:
[----:B------:R-:W-:Y:S05]  /*3330*/  BSYNC B1 ;  /* 0x0000000000017941 */ /* 0x000fea0003800000 */
.L_x_76:
        /* <DEDUP_REMOVED lines=10> */
.L_x_79:
[----:B------:R-:W-:Y:S05]  /*33e0*/  BSYNC B1 ;  /* 0x0000000000017941 */ /* 0x000fea0003800000 */
.L_x_78:
        /* <DEDUP_REMOVED lines=10> */
.L_x_81:
[----:B------:R-:W-:Y:S05]  /*3490*/  BSYNC B1 ;  /* 0x0000000000017941 */ /* 0x000fea0003800000 */
.L_x_80:
        /* <DEDUP_REMOVED lines=9> */
.L_x_83:
[----:B------:R-:W-:Y:S05]  /*3530*/  BSYNC B1 ;  /* 0x0000000000017941 */ /* 0x000fea0003800000 */
.L_x_82:
        /* <DEDUP_REMOVED lines=9> */
.L_x_85:
[----:B------:R-:W-:Y:S05]  /*35d0*/  BSYNC B1 ;  /* 0x0000000000017941 */ /* 0x000fea0003800000 */
.L_x_84:
        /* <DEDUP_REMOVED lines=10> */
.L_x_87:
[----:B------:R-:W-:Y:S05]  /*3680*/  BSYNC B1 ;  /* 0x0000000000017941 */ /* 0x000fea0003800000 */
.L_x_86:
        /* <DEDUP_REMOVED lines=10> */
.L_x_89:
[----:B------:R-:W-:Y:S05]  /*3730*/  BSYNC B1 ;  /* 0x0000000000017941 */ /* 0x000fea0003800000 */
.L_x_88:
        /* <DEDUP_REMOVED lines=9> */
.L_x_91:
[----:B------:R-:W-:Y:S05]  /*37d0*/  BSYNC B1 ;  /* 0x0000000000017941 */ /* 0x000fea0003800000 */
.L_x_90:
        /* <DEDUP_REMOVED lines=9> */
.L_x_93:
[----:B------:R-:W-:Y:S05]  /*3870*/  BSYNC B1 ;  /* 0x0000000000017941 */ /* 0x000fea0003800000 */
.L_x_92:
        /* <DEDUP_REMOVED lines=10> */
.L_x_95:
[----:B------:R-:W-:Y:S05]  /*3920*/  BSYNC B1 ;  /* 0x0000000000017941 */ /* 0x000fea0003800000 */
.L_x_94:
        /* <DEDUP_REMOVED lines=10> */
.L_x_97:
[----:B------:R-:W-:Y:S05]  /*39d0*/  BSYNC B1 ;  /* 0x0000000000017941 */ /* 0x000fea0003800000 */
.L_x_96:
        /* <DEDUP_REMOVED lines=9> */
.L_x_99:
[----:B------:R-:W-:Y:S05]  /*3a70*/  BSYNC B1 ;  /* 0x0000000000017941 */ /* 0x000fea0003800000 */
.L_x_98:
        /* <DEDUP_REMOVED lines=9> */
.L_x_101:
[----:B------:R-:W-:Y:S05]  /*3b10*/  BSYNC B1 ;  /* 0x0000000000017941 */ /* 0x000fea0003800000 */
.L_x_100:
        /* <DEDUP_REMOVED lines=10> */
.L_x_103:
[----:B------:R-:W-:Y:S05]  /*3bc0*/  BSYNC B1 ;  /* 0x0000000000017941 */ /* 0x000fea0003800000 */
.L_x_102:
        /* <DEDUP_REMOVED lines=10> */
.L_x_105:
[----:B------:R-:W-:Y:S05]  /*3c70*/  BSYNC B1 ;  /* 0x0000000000017941 */ /* 0x000fea0003800000 */
.L_x_104:
        /* <DEDUP_REMOVED lines=9> */
.L_x_107:
[----:B------:R-:W-:Y:S05]  /*3d10*/  BSYNC B1 ;  /* 0x0000000000017941 */ /* 0x000fea0003800000 */
.L_x_106:
        /* <DEDUP_REMOVED lines=9> */
.L_x_109:
[----:B------:R-:W-:Y:S05]  /*3db0*/  BSYNC B1 ;  /* 0x0000000000017941 */ /* 0x000fea0003800000 */
.L_x_108:
        /* <DEDUP_REMOVED lines=10> */
.L_x_111:
[----:B------:R-:W-:Y:S05]  /*3e60*/  BSYNC B1 ;  /* 0x0000000000017941 */ /* 0x000fea0003800000 */
.L_x_110:
        /* <DEDUP_REMOVED lines=10> */
.L_x_113:
[----:B------:R-:W-:Y:S05]  /*3f10*/  BSYNC B1 ;  /* 0x0000000000017941 */ /* 0x000fea0003800000 */
.L_x_112:
        /* <DEDUP_REMOVED lines=9> */
.L_x_115:
[----:B------:R-:W-:Y:S05]  /*3fb0*/  BSYNC B1 ;  /* 0x0000000000017941 */ /* 0x000fea0003800000 */
.L_x_114:
        /* <DEDUP_REMOVED lines=9> */
.L_x_117:
[----:B------:R-:W-:Y:S05]  /*4050*/  BSYNC B1 ;  /* 0x0000000000017941 */ /* 0x000fea0003800000 */
.L_x_116:
        /* <DEDUP_REMOVED lines=10> */
.L_x_119:
[----:B------:R-:W-:Y:S05]  /*4100*/  BSYNC B1 ;  /* 0x0000000000017941 */ /* 0x000fea0003800000 */
.L_x_118:
        /* <DEDUP_REMOVED lines=10> */
.L_x_121:
[----:B------:R-:W-:Y:S05]  /*41b0*/  BSYNC B1 ;  /* 0x0000000000017941 */ /* 0x000fea0003800000 */
.L_x_120:
        /* <DEDUP_REMOVED lines=9> */
.L_x_123:
[----:B------:R-:W-:Y:S05]  /*4250*/  BSYNC B1 ;  /* 0x0000000000017941 */ /* 0x000fea0003800000 */
.L_x_122:
        /* <DEDUP_REMOVED lines=9> */
.L_x_125:
[----:B------:R-:W-:Y:S05]  /*42f0*/  BSYNC B1 ;  /* 0x0000000000017941 */ /* 0x000fea0003800000 */
.L_x_124:
        /* <DEDUP_REMOVED lines=10> */
.L_x_127:
[----:B------:R-:W-:Y:S05]  /*43a0*/  BSYNC B1 ;  /* 0x0000000000017941 */ /* 0x000fea0003800000 */
.L_x_126:
        /* <DEDUP_REMOVED lines=10> */
.L_x_129:
[----:B------:R-:W-:Y:S05]  /*4450*/  BSYNC B1 ;  /* 0x0000000000017941 */ /* 0x000fea0003800000 */
.L_x_128:
        /* <DEDUP_REMOVED lines=9> */
.L_x_131:
[----:B------:R-:W-:Y:S05]  /*44f0*/  BSYNC B1 ;  /* 0x0000000000017941 */ /* 0x000fea0003800000 */
.L_x_130:
        /* <DEDUP_REMOVED lines=9> */
.L_x_133:
[----:B------:R-:W-:Y:S05]  /*4590*/  BSYNC B1 ;  /* 0x0000000000017941 */ /* 0x000fea0003800000 */
.L_x_132:
        /* <DEDUP_REMOVED lines=10> */
.L_x_135:
[----:B------:R-:W-:Y:S05]  /*4640*/  BSYNC B1 ;  /* 0x0000000000017941 */ /* 0x000fea0003800000 */
.L_x_134:
        /* <DEDUP_REMOVED lines=10> */
.L_x_137:
[----:B------:R-:W-:Y:S05]  /*46f0*/  BSYNC B1 ;  /* 0x0000000000017941 */ /* 0x000fea0003800000 */
.L_x_136:
        /* <DEDUP_REMOVED lines=9> */
.L_x_139:
[----:B------:R-:W-:Y:S05]  /*4790*/  BSYNC B1 ;  /* 0x0000000000017941 */ /* 0x000fea0003800000 */
.L_x_138:
        /* <DEDUP_REMOVED lines=9> */
.L_x_141:
[----:B------:R-:W-:Y:S05]  /*4830*/  BSYNC B1 ;  /* 0x0000000000017941 */ /* 0x000fea0003800000 */
.L_x_140:
        /* <DEDUP_REMOVED lines=10> */
.L_x_143:
[----:B------:R-:W-:Y:S05]  /*48e0*/  BSYNC B1 ;  /* 0x0000000000017941 */ /* 0x000fea0003800000 */
.L_x_142:
        /* <DEDUP_REMOVED lines=10> */
.L_x_145:
[----:B------:R-:W-:Y:S05]  /*4990*/  BSYNC B1 ;  /* 0x0000000000017941 */ /* 0x000fea0003800000 */
.L_x_144:
        /* <DEDUP_REMOVED lines=9> */
.L_x_147:
[----:B------:R-:W-:Y:S05]  /*4a30*/  BSYNC B1 ;  /* 0x0000000000017941 */ /* 0x000fea0003800000 */
.L_x_146:
        /* <DEDUP_REMOVED lines=9> */
.L_x_149:
[----:B------:R-:W-:Y:S05]  /*4ad0*/  BSYNC B1 ;  /* 0x0000000000017941 */ /* 0x000fea0003800000 */
.L_x_148:
        /* <DEDUP_REMOVED lines=10> */
.L_x_151:
[----:B------:R-:W-:Y:S05]  /*4b80*/  BSYNC B1 ;  /* 0x0000000000017941 */ /* 0x000fea0003800000 */
.L_x_150:
[----:B0----5:R-:W-:Y:S01]  /*4b90*/  HADD2.F32 R14, -RZ, R24.H0_H0 ;  /* 0x20000018ff0e7230 */ /* 0x021fe20000004100 */
[----:B------:R-:W-:Y:S01]  /*4ba0*/  ISETP.GT.AND P1, PT, R4, 0x79, PT ;  /* 0x000000790400780c */ /* 0x000fe20003f24270 */
[----:B------:R-:W-:Y:S01]  /*4bb0*/  @P2 IMAD.MOV.U32 R4, RZ, RZ, R10 ;  /* 0x000000ffff042224 */ /* 0x000fe200078e000a */
[----:B------:R-:W-:Y:S02]  /*4bc0*/  BSSY B1, `(.L_x_152) ;  /* 0x000000a000017945 */ /* 0x000fe40003800000 */
[----:B------:R-:W-:Y:S01]  /*4bd0*/  FMUL R5, R14, R89 ;  /* 0x000000590e057220 */ /* 0x000fe20000400000 */
[----:B------:R-:W-:-:S03]  /*4be0*/  ISETP.GT.AND P3, PT, R3, RZ, P1 ;  /* 0x000000ff0300720c */ /* 0x000fc60000f64270 */
[----:B------:R-:W-:-:S05]  /*4bf0*/  FFMA R5, R84, R88, R5 ;  /* 0x0000005854057223 */ /* 0x000fca0000000005 */
[----:B------:R-:W-:-:S04]  /*4c00*/  F2FP.F16.F32.PACK_AB R5, RZ, R5 ;  /* 0x00000005ff05723e */ /* 0x000fc800000000ff */
[----:B------:R-:W-:Y:S01]  /*4c10*/  PRMT R14, R5, 0x7610, R14 ;  /* 0x00007610050e7816 */ /* 0x000fe2000000000e */
[----:B------:R-:W-:-:S05]  /*4c20*/  @P2 IMAD.MOV.U32 R5, RZ, RZ, R11 ;  /* 0x000000ffff052224 */ /* 0x000fca00078e000b */
[----:B------:R0:W-:Y:S01]  /*4c30*/  @P2 STG.E.U16 desc[UR38][R4.64+0xf0], R14 ;  /* 0x0000f00e04002986 */ /* 0x0001e2000c101526 */
[----:B------:R-:W-:Y:S05]  /*4c40*/  @!P3 BRA `(.L_x_153) ;  /* 0x000000000004b947 */ /* 0x000fea0003800000 */
[----:B------:R0:W5:Y:S02]  /*4c50*/  LDG.E.LTC128B.U16 R24, desc[UR38][R6.64+0xf2] ;  /* 0x0000f22606187981 */ /* 0x000164000c1e1520 */
.L_x_153:
[----:B------:R-:W-:Y:S05]  /*4c60*/  BSYNC B1 ;  /* 0x0000000000017941 */ /* 0x000fea0003800000 */
.L_x_152:
        /* <DEDUP_REMOVED lines=9> */
.L_x_155:
[----:B------:R-:W-:Y:S05]  /*4d00*/  BSYNC B1 ;  /* 0x0000000000017941 */ /* 0x000fea0003800000 */
.L_x_154:
[----:B0----5:R-:W-:Y:S01]  /*4d10*/  HADD2.F32 R4, -RZ, R24.H0_H0 ;  /* 0x20000018ff047230 */ /* 0x021fe20000004100 */
[----:B------:R-:W-:Y:S01]  /*4d20*/  ISETP.GT.AND P1, PT, R3, 0x8, P1 ;  /* 0x000000080300780c */ /* 0x000fe20000f24270 */
[----:B------:R-:W-:Y:S03]  /*4d30*/  BSSY B1, `(.L_x_156) ;  /* 0x000000a000017945 */ /* 0x000fe60003800000 */
[----:B------:R-:W-:Y:S01]  /*4d40*/  FMUL R5, R4, R89 ;  /* 0x0000005904057220 */ /* 0x000fe20000400000 */
[----:B------:R-:W-:-:S03]  /*4d50*/  @P0 IMAD.MOV.U32 R4, RZ, RZ, R12 ;  /* 0x000000ffff040224 */ /* 0x000fc600078e000c */
[----:B------:R-:W-:-:S05]  /*4d60*/  FFMA R5, R86, R88, R5 ;  /* 0x0000005856057223 */ /* 0x000fca0000000005 */
[----:B------:R-:W-:-:S04]  /*4d70*/  F2FP.F16.F32.PACK_AB R5, RZ, R5 ;  /* 0x00000005ff05723e */ /* 0x000fc800000000ff */
[----:B-1-34-:R-:W-:Y:S01]  /*4d80*/  PRMT R6, R5, 0x7610, R6 ;  /* 0x0000761005067816 */ /* 0x01afe20000000006 */
[----:B------:R-:W-:-:S05]  /*4d90*/  @P0 IMAD.MOV.U32 R5, RZ, RZ, R13 ;  /* 0x000000ffff050224 */ /* 0x000fca00078e000d */
[----:B------:R0:W-:Y:S01]  /*4da0*/  @P0 STG.E.U16 desc[UR38][R4.64+0xf0], R6 ;  /* 0x0000f00604000986 */ /* 0x0001e2000c101526 */
[----:B------:R-:W-:Y:S05]  /*4db0*/  @!P1 BRA `(.L_x_157) ;  /* 0x0000000000049947 */ /* 0x000fea0003800000 */
[----:B------:R1:W5:Y:S02]  /*4dc0*/  LDG.E.LTC128B.U16 R24, desc[UR38][R8.64+0xf2] ;  /* 0x0000f22608187981 */ /* 0x000364000c1e1520 */
.L_x_157:
[----:B------:R-:W-:Y:S05]  /*4dd0*/  BSYNC B1 ;  /* 0x0000000000017941 */ /* 0x000fea0003800000 */
.L_x_156:
[----:B------:R-:W-:Y:S05]  /*4de0*/  @!P1 BRA `(.L_x_158) ;  /* 0x0000001000d09947 */ /* 0x000fea0003800000 */
[----:B-----5:R-:W-:-:S05]  /*4df0*/  HADD2.F32 R24, -RZ, R24.H0_H0 ;  /* 0x20000018ff187230 */ /* 0x020fca0000004100 */
[----:B------:R-:W-:-:S04]  /*4e00*/  FMUL R24, R24, R89 ;  /* 0x0000005918187220 */ /* 0x000fc80000400000 */
[----:B------:R-:W-:-:S05]  /*4e10*/  FFMA R24, R87, R88, R24 ;  /* 0x0000005857187223 */ /* 0x000fca0000000018 */
[----:B------:R-:W-:-:S05]  /*4e20*/  F2FP.F16.F32.PACK_AB R24, RZ, R24 ;  /* 0x00000018ff18723e */ /* 0x000fca00000000ff */
[----:B------:R3:W-:Y:S01]  /*4e30*/  STG.E.U16 desc[UR38][R12.64+0xf2], R24 ;  /* 0x0000f2180c007986 */ /* 0x0007e2000c101526 */
[----:B------:R-:W-:Y:S05]  /*4e40*/  BRA `(.L_x_158) ;  /* 0x0000001000b87947 */ /* 0x000fea0003800000 */
.L_x_33:
[----:B------:R-:W-:Y:S01]  /*4e50*/  ISETP.GT.AND P2, PT, R4, 0x1, PT ;  /* 0x000000010400780c */ /* 0x000fe20003f44270 */
[----:B------:R-:W-:Y:S01]  /*4e60*/  ULDC.64 UR4, c[0x0][0x5c0] ;  /* 0x0001700000047ab9 */ /* 0x000fe20000000a00 */
[-C--:B------:R-:W-:Y:S01]  /*4e70*/  FMUL R24, R24, R88.reuse ;  /* 0x0000005818187220 */ /* 0x080fe20000400000 */
[-C--:B------:R-:W-:Y:S01]  /*4e80*/  FMUL R25, R25, R88.reuse ;  /* 0x0000005819197220 */ /* 0x080fe20000400000 */
[----:B------:R-:W-:Y:S01]  /*4e90*/  ISETP.GT.AND P1, PT, R3, RZ, P2 ;  /* 0x000000ff0300720c */ /* 0x000fe20001724270 */
[-C--:B------:R-:W-:Y:S01]  /*4ea0*/  FMUL R26, R26, R88.reuse ;  /* 0x000000581a1a7220 */ /* 0x080fe20000400000 */
[----:B------:R-:W-:Y:S01]  /*4eb0*/  LEA R6, P4, R104, UR4, 0x1 ;  /* 0x0000000468067c11 */ /* 0x000fe2000f8808ff */
[----:B------:R-:W-:Y:S01]  /*4ec0*/  FMUL R27, R27, R88 ;  /* 0x000000581b1b7220 */ /* 0x000fe20000400000 */
[----:B------:R-:W-:Y:S01]  /*4ed0*/  F2FP.F16.F32.PACK_AB R24, RZ, R24 ;  /* 0x00000018ff18723e */ /* 0x000fe200000000ff */
[-C--:B------:R-:W-:Y:S01]  /*4ee0*/  FMUL R28, R28, R88.reuse ;  /* 0x000000581c1c7220 */ /* 0x080fe20000400000 */
[----:B------:R-:W-:Y:S01]  /*4ef0*/  LEA.HI.X R7, R104, UR5, R115, 0x1, P4 ;  /* 0x0000000568077c11 */ /* 0x000fe2000a0f0c73 */
[-C--:B------:R-:W-:Y:S01]  /*4f00*/  FMUL R29, R29, R88.reuse ;  /* 0x000000581d1d7220 */ /* 0x080fe20000400000 */
[----:B------:R-:W-:Y:S01]  /*4f10*/  F2FP.F16.F32.PACK_AB R25, RZ, R25 ;  /* 0x00000019ff19723e */ /* 0x000fe200000000ff */
[-C--:B------:R-:W-:Y:S01]  /*4f20*/  FMUL R30, R30, R88.reuse ;  /* 0x000000581e1e7220 */ /* 0x080fe20000400000 */
[----:B------:R-:W-:Y:S01]  /*4f30*/  ISETP.GT.AND P2, PT, R3, 0x8, P2 ;  /* 0x000000080300780c */ /* 0x000fe20001744270 */
[----:B------:R-:W-:Y:S01]  /*4f40*/  @P3 STG.E.U16 desc[UR38][R6.64], R24 ;  /* 0x0000001806003986 */ /* 0x000fe2000c101526 */
[C---:B------:R-:W-:Y:S01]  /*4f50*/  SHF.L.U64.HI R5, R90.reuse, 0x1, R91 ;  /* 0x000000015a057819 */ /* 0x040fe2000001025b */
[----:B------:R-:W-:Y:S01]  /*4f60*/  FMUL R31, R31, R88 ;  /* 0x000000581f1f7220 */ /* 0x000fe20000400000 */
[----:B------:R-:W-:Y:S01]  /*4f70*/  LEA R8, P3, R90, R6, 0x1 ;  /* 0x000000065a087211 */ /* 0x000fe200078608ff */
[----:B------:R-:W-:Y:S01]  /*4f80*/  @P1 STG.E.U16 desc[UR38][R6.64+0x2], R25 ;  /* 0x0000021906001986 */ /* 0x000fe2000c101526 */
[----:B------:R-:W-:Y:S01]  /*4f90*/  ISETP.GT.AND P1, PT, R3, 0x8, P0 ;  /* 0x000000080300780c */ /* 0x000fe20000724270 */
[----:B------:R-:W-:Y:S01]  /*4fa0*/  FMUL R32, R32, R88 ;  /* 0x0000005820207220 */ /* 0x000fe20000400000 */
[----:B------:R-:W-:Y:S01]  /*4fb0*/  F2FP.F16.F32.PACK_AB R26, RZ, R26 ;  /* 0x0000001aff1a723e */ /* 0x000fe200000000ff */
[----:B------:R-:W-:Y:S01]  /*4fc0*/  IMAD.X R9, R5, 0x1, R7, P3 ;  /* 0x0000000105097824 */ /* 0x000fe200018e0607 */
[----:B------:R-:W-:Y:S01]  /*4fd0*/  F2FP.F16.F32.PACK_AB R27, RZ, R27 ;  /* 0x0000001bff1b723e */ /* 0x000fe200000000ff */
[-C--:B------:R-:W-:Y:S01]  /*4fe0*/  FMUL R33, R33, R88.reuse ;  /* 0x0000005821217220 */ /* 0x080fe20000400000 */
[----:B------:R-:W-:Y:S01]  /*4ff0*/  ISETP.GT.AND P0, PT, R4, 0x8, PT ;  /* 0x000000080400780c */ /* 0x000fe20003f04270 */
[----:B------:R-:W-:Y:S01]  /*5000*/  FMUL R34, R34, R88 ;  /* 0x0000005822227220 */ /* 0x000fe20000400000 */
[----:B------:R-:W-:Y:S01]  /*5010*/  F2FP.F16.F32.PACK_AB R28, RZ, R28 ;  /* 0x0000001cff1c723e */ /* 0x000fe200000000ff */
[-C--:B------:R-:W-:Y:S01]  /*5020*/  FMUL R35, R35, R88.reuse ;  /* 0x0000005823237220 */ /* 0x080fe20000400000 */
[C---:B------:R-:W-:Y:S01]  /*5030*/  ISETP.GT.AND P4, PT, R3.reuse, RZ, P0 ;  /* 0x000000ff0300720c */ /* 0x040fe20000784270 */
[-C--:B------:R-:W-:Y:S01]  /*5040*/  FMUL R36, R36, R88.reuse ;  /* 0x0000005824247220 */ /* 0x080fe20000400000 */
[----:B------:R-:W-:Y:S01]  /*5050*/  F2FP.F16.F32.PACK_AB R29, RZ, R29 ;  /* 0x0000001dff1d723e */ /* 0x000fe200000000ff */
[----:B------:R-:W-:Y:S01]  /*5060*/  @P1 STG.E.U16 desc[UR38][R8.64], R26 ;  /* 0x0000001a08001986 */ /* 0x000fe2000c101526 */
[----:B------:R-:W-:Y:S01]  /*5070*/  ISETP.GT.AND P1, PT, R3, 0x8, P0 ;  /* 0x000000080300780c */ /* 0x000fe20000724270 */
[----:B------:R-:W-:Y:S01]  /*5080*/  FMUL R37, R37, R88 ;  /* 0x0000005825257220 */ /* 0x000fe20000400000 */
[----:B------:R-:W-:Y:S01]  /*5090*/  F2FP.F16.F32.PACK_AB R30, RZ, R30 ;  /* 0x0000001eff1e723e */ /* 0x000fe200000000ff */
[----:B------:R-:W-:Y:S01]  /*50a0*/  @P2 STG.E.U16 desc[UR38][R8.64+0x2], R27 ;  /* 0x0000021b08002986 */ /* 0x000fe2000c101526 */
[----:B------:R-:W-:Y:S01]  /*50b0*/  ISETP.GT.AND P2, PT, R4, 0x9, PT ;  /* 0x000000090400780c */ /* 0x000fe20003f44270 */
[-C--:B------:R-:W-:Y:S01]  /*50c0*/  FMUL R38, R38, R88.reuse ;  /* 0x0000005826267220 */ /* 0x080fe20000400000 */
[----:B------:R-:W-:Y:S01]  /*50d0*/  F2FP.F16.F32.PACK_AB R31, RZ, R31 ;  /* 0x0000001fff1f723e */ /* 0x000fe200000000ff */
[-C--:B------:R-:W-:Y:S01]  /*50e0*/  FMUL R39, R39, R88.reuse ;  /* 0x0000005827277220 */ /* 0x080fe20000400000 */
[C---:B------:R-:W-:Y:S01]  /*50f0*/  ISETP.GT.AND P3, PT, R3.reuse, RZ, P2 ;  /* 0x000000ff0300720c */ /* 0x040fe20001764270 */
[----:B------:R-:W-:Y:S01]  /*5100*/  @P4 STG.E.U16 desc[UR38][R6.64+0x10], R28 ;  /* 0x0000101c06004986 */ /* 0x000fe2000c101526 */
[----:B------:R-:W-:Y:S01]  /*5110*/  ISETP.GT.AND P2, PT, R3, 0x8, P2 ;  /* 0x000000080300780c */ /* 0x000fe20001744270 */
[-C--:B------:R-:W-:Y:S01]  /*5120*/  FMUL R40, R40, R88.reuse ;  /* 0x0000005828287220 */ /* 0x080fe20000400000 */
[----:B------:R-:W-:Y:S01]  /*5130*/  ISETP.GT.AND P0, PT, R4, 0x10, PT ;  /* 0x000000100400780c */ /* 0x000fe20003f04270 */
[----:B------:R-:W-:Y:S01]  /*5140*/  FMUL R41, R41, R88 ;  /* 0x0000005829297220 */ /* 0x000fe20000400000 */
[----:B------:R-:W-:Y:S01]  /*5150*/  F2FP.F16.F32.PACK_AB R32, RZ, R32 ;  /* 0x00000020ff20723e */ /* 0x000fe200000000ff */
[-C--:B------:R-:W-:Y:S01]  /*5160*/  FMUL R42, R42, R88.reuse ;  /* 0x000000582a2a7220 */ /* 0x080fe20000400000 */
[----:B------:R-:W-:Y:S01]  /*5170*/  ISETP.GT.AND P4, PT, R3, RZ, P0 ;  /* 0x000000ff0300720c */ /* 0x000fe20000784270 */
[-C--:B------:R-:W-:Y:S01]  /*5180*/  FMUL R43, R43, R88.reuse ;  /* 0x000000582b2b7220 */ /* 0x080fe20000400000 */
[----:B------:R-:W-:Y:S01]  /*5190*/  F2FP.F16.F32.PACK_AB R33, RZ, R33 ;  /* 0x00000021ff21723e */ /* 0x000fe200000000ff */
[----:B------:R-:W-:Y:S01]  /*51a0*/  FMUL R44, R44, R88 ;  /* 0x000000582c2c7220 */ /* 0x000fe20000400000 */
[----:B------:R-:W-:Y:S01]  /*51b0*/  F2FP.F16.F32.PACK_AB R34, RZ, R34 ;  /* 0x00000022ff22723e */ /* 0x000fe200000000ff */
[----:B------:R-:W-:Y:S01]  /*51c0*/  @P3 STG.E.U16 desc[UR38][R6.64+0x12], R29 ;  /* 0x0000121d06003986 */ /* 0x000fe2000c101526 */
[----:B------:R-:W-:Y:S01]  /*51d0*/  ISETP.GT.AND P3, PT, R4, 0x11, PT ;  /* 0x000000110400780c */ /* 0x000fe20003f64270 */
[-C--:B------:R-:W-:Y:S01]  /*51e0*/  FMUL R45, R45, R88.reuse ;  /* 0x000000582d2d7220 */ /* 0x080fe20000400000 */
[----:B------:R-:W-:Y:S01]  /*51f0*/  F2FP.F16.F32.PACK_AB R35, RZ, R35 ;  /* 0x00000023ff23723e */ /* 0x000fe200000000ff */
[----:B------:R-:W-:Y:S01]  /*5200*/  @P1 STG.E.U16 desc[UR38][R8.64+0x10], R30 ;  /* 0x0000101e08001986 */ /* 0x000fe2000c101526 */
[C---:B------:R-:W-:Y:S01]  /*5210*/  ISETP.GT.AND P1, PT, R3.reuse, 0x8, P0 ;  /* 0x000000080300780c */ /* 0x040fe20000724270 */
[-C--:B------:R-:W-:Y:S01]  /*5220*/  FMUL R46, R46, R88.reuse ;  /* 0x000000582e2e7220 */ /* 0x080fe20000400000 */
[----:B------:R-:W-:Y:S01]  /*5230*/  ISETP.GT.AND P0, PT, R4, 0x18, PT ;  /* 0x000000180400780c */ /* 0x000fe20003f04270 */
[----:B------:R-:W-:Y:S01]  /*5240*/  @P2 STG.E.U16 desc[UR38][R8.64+0x12], R31 ;  /* 0x0000121f08002986 */ /* 0x000fe2000c101526 */
[----:B------:R-:W-:Y:S01]  /*5250*/  ISETP.GT.AND P2, PT, R3, RZ, P3 ;  /* 0x000000ff0300720c */ /* 0x000fe20001f44270 */
[-C--:B------:R-:W-:Y:S01]  /*5260*/  FMUL R47, R47, R88.reuse ;  /* 0x000000582f2f7220 */ /* 0x080fe20000400000 */
[C---:B------:R-:W-:Y:S01]  /*5270*/  ISETP.GT.AND P3, PT, R3.reuse, 0x8, P3 ;  /* 0x000000080300780c */ /* 0x040fe20001f64270 */
[----:B------:R-:W-:Y:S01]  /*5280*/  @P4 STG.E.U16 desc[UR38][R6.64+0x20], R32 ;  /* 0x0000202006004986 */ /* 0x000fe2000c101526 */
[----:B------:R-:W-:Y:S01]  /*5290*/  ISETP.GT.AND P4, PT, R3, RZ, P0 ;  /* 0x000000ff0300720c */ /* 0x000fe20000784270 */
[----:B------:R-:W-:Y:S01]  /*52a0*/  FMUL R48, R48, R88 ;  /* 0x0000005830307220 */ /* 0x000fe20000400000 */
[----:B------:R-:W-:Y:S01]  /*52b0*/  F2FP.F16.F32.PACK_AB R36, RZ, R36 ;  /* 0x00000024ff24723e */ /* 0x000fe200000000ff */
[-C--:B------:R-:W-:Y:S01]  /*52c0*/  FMUL R49, R49, R88.reuse ;  /* 0x0000005831317220 */ /* 0x080fe20000400000 */
[----:B------:R-:W-:Y:S01]  /*52d0*/  F2FP.F16.F32.PACK_AB R37, RZ, R37 ;  /* 0x00000025ff25723e */ /* 0x000fe200000000ff */
[----:B------:R-:W-:Y:S01]  /*52e0*/  FMUL R50, R50, R88 ;  /* 0x0000005832327220 */ /* 0x000fe20000400000 */
[----:B------:R-:W-:Y:S01]  /*52f0*/  F2FP.F16.F32.PACK_AB R38, RZ, R38 ;  /* 0x00000026ff26723e */ /* 0x000fe200000000ff */
[----:B------:R-:W-:Y:S01]  /*5300*/  FMUL R51, R51, R88 ;  /* 0x0000005833337220 */ /* 0x000fe20000400000 */
[----:B------:R-:W-:Y:S01]  /*5310*/  F2FP.F16.F32.PACK_AB R39, RZ, R39 ;  /* 0x00000027ff27723e */ /* 0x000fe200000000ff */
[----:B------:R-:W-:Y:S01]  /*5320*/  @P2 STG.E.U16 desc[UR38][R6.64+0x22], R33 ;  /* 0x0000222106002986 */ /* 0x000fe2000c101526 */
[----:B------:R-:W-:Y:S01]  /*5330*/  F2FP.F16.F32.PACK_AB R40, RZ, R40 ;  /* 0x00000028ff28723e */ /* 0x000fe200000000ff */
[-C--:B------:R-:W-:Y:S01]  /*5340*/  FMUL R52, R52, R88.reuse ;  /* 0x0000005834347220 */ /* 0x080fe20000400000 */
[----:B------:R-:W-:Y:S01]  /*5350*/  F2FP.F16.F32.PACK_AB R41, RZ, R41 ;  /* 0x00000029ff29723e */ /* 0x000fe200000000ff */
[----:B------:R-:W-:Y:S01]  /*5360*/  @P1 STG.E.U16 desc[UR38][R8.64+0x20], R34 ;  /* 0x0000202208001986 */ /* 0x000fe2000c101526 */
[----:B------:R-:W-:Y:S01]  /*5370*/  ISETP.GT.AND P1, PT, R3, 0x8, P0 ;  /* 0x000000080300780c */ /* 0x000fe20000724270 */
[-C--:B------:R-:W-:Y:S01]  /*5380*/  FMUL R53, R53, R88.reuse ;  /* 0x0000005835357220 */ /* 0x080fe20000400000 */
[C---:B------:R-:W-:Y:S01]  /*5390*/  ISETP.GT.AND P0, PT, R4.reuse, 0x20, PT ;  /* 0x000000200400780c */ /* 0x040fe20003f04270 */
[----:B------:R-:W-:Y:S01]  /*53a0*/  @P3 STG.E.U16 desc[UR38][R8.64+0x22], R35 ;  /* 0x0000222308003986 */ /* 0x000fe2000c101526 */
[----:B------:R-:W-:Y:S01]  /*53b0*/  ISETP.GT.AND P3, PT, R4, 0x19, PT ;  /* 0x000000190400780c */ /* 0x000fe20003f64270 */
[----:B------:R-:W-:Y:S01]  /*53c0*/  FMUL R54, R54, R88 ;  /* 0x0000005836367220 */ /* 0x000fe20000400000 */
[----:B------:R-:W-:Y:S01]  /*53d0*/  F2FP.F16.F32.PACK_AB R42, RZ, R42 ;  /* 0x0000002aff2a723e */ /* 0x000fe200000000ff */
[----:B------:R-:W-:Y:S01]  /*53e0*/  @P4 STG.E.U16 desc[UR38][R6.64+0x30], R36 ;  /* 0x0000302406004986 */ /* 0x000fe2000c101526 */
[----:B------:R-:W-:Y:S01]  /*53f0*/  ISETP.GT.AND P2, PT, R3, RZ, P3 ;  /* 0x000000ff0300720c */ /* 0x000fe20001f44270 */
[-C--:B------:R-:W-:Y:S01]  /*5400*/  FMUL R55, R55, R88.reuse ;  /* 0x0000005837377220 */ /* 0x080fe20000400000 */
[C---:B------:R-:W-:Y:S01]  /*5410*/  ISETP.GT.AND P3, PT, R3.reuse, 0x8, P3 ;  /* 0x000000080300780c */ /* 0x040fe20001f64270 */
[-C--:B------:R-:W-:Y:S01]  /*5420*/  FMUL R56, R56, R88.reuse ;  /* 0x0000005838387220 */ /* 0x080fe20000400000 */
[----:B------:R-:W-:Y:S01]  /*5430*/  ISETP.GT.AND P4, PT, R3, RZ, P0 ;  /* 0x000000ff0300720c */ /* 0x000fe20000784270 */
[-C--:B------:R-:W-:Y:S01]  /*5440*/  FMUL R57, R57, R88.reuse ;  /* 0x0000005839397220 */ /* 0x080fe20000400000 */
[----:B------:R-:W-:Y:S01]  /*5450*/  F2FP.F16.F32.PACK_AB R43, RZ, R43 ;  /* 0x0000002bff2b723e */ /* 0x000fe200000000ff */
[----:B------:R-:W-:Y:S01]  /*5460*/  FMUL R58, R58, R88 ;  /* 0x000000583a3a7220 */ /* 0x000fe20000400000 */
[----:B------:R-:W-:Y:S01]  /*5470*/  F2FP.F16.F32.PACK_AB R44, RZ, R44 ;  /* 0x0000002cff2c723e */ /* 0x000fe200000000ff */
[-C--:B------:R-:W-:Y:S01]  /*5480*/  FMUL R59, R59, R88.reuse ;  /* 0x000000583b3b7220 */ /* 0x080fe20000400000 */
[----:B------:R-:W-:Y:S01]  /*5490*/  F2FP.F16.F32.PACK_AB R45, RZ, R45 ;  /* 0x0000002dff2d723e */ /* 0x000fe200000000ff */
[----:B------:R-:W-:Y:S01]  /*54a0*/  FMUL R60, R60, R88 ;  /* 0x000000583c3c7220 */ /* 0x000fe20000400000 */
[----:B------:R-:W-:Y:S01]  /*54b0*/  F2FP.F16.F32.PACK_AB R46, RZ, R46 ;  /* 0x0000002eff2e723e */ /* 0x000fe200000000ff */
[----:B------:R-:W-:Y:S01]  /*54c0*/  @P2 STG.E.U16 desc[UR38][R6.64+0x32], R37 ;  /* 0x0000322506002986 */ /* 0x000fe2000c101526 */
[----:B------:R-:W-:Y:S01]  /*54d0*/  F2FP.F16.F32.PACK_AB R47, RZ, R47 ;  /* 0x0000002fff2f723e */ /* 0x000fe200000000ff */
[----:B------:R-:W-:Y:S01]  /*54e0*/  FMUL R61, R61, R88 ;  /* 0x000000583d3d7220 */ /* 0x000fe20000400000 */
[----:B------:R-:W-:Y:S01]  /*54f0*/  F2FP.F16.F32.PACK_AB R48, RZ, R48 ;  /* 0x00000030ff30723e */ /* 0x000fe200000000ff */
[----:B------:R-:W-:Y:S01]  /*5500*/  @P1 STG.E.U16 desc[UR38][R8.64+0x30], R38 ;  /* 0x0000302608001986 */ /* 0x000fe2000c101526 */
[----:B------:R-:W-:Y:S01]  /*5510*/  ISETP.GT.AND P1, PT, R3, 0x8, P0 ;  /* 0x000000080300780c */ /* 0x000fe20000724270 */
[-C--:B------:R-:W-:Y:S01]  /*5520*/  FMUL R62, R62, R88.reuse ;  /* 0x000000583e3e7220 */ /* 0x080fe20000400000 */
[C---:B------:R-:W-:Y:S01]  /*5530*/  ISETP.GT.AND P0, PT, R4.reuse, 0x28, PT ;  /* 0x000000280400780c */ /* 0x040fe20003f04270 */
[----:B------:R-:W-:Y:S01]  /*5540*/  @P3 STG.E.U16 desc[UR38][R8.64+0x32], R39 ;  /* 0x0000322708003986 */ /* 0x000fe2000c101526 */
[----:B------:R-:W-:Y:S01]  /*5550*/  ISETP.GT.AND P3, PT, R4, 0x21, PT ;  /* 0x000000210400780c */ /* 0x000fe20003f64270 */
[-C--:B------:R-:W-:Y:S01]  /*5560*/  FMUL R63, R63, R88.reuse ;  /* 0x000000583f3f7220 */ /* 0x080fe20000400000 */
[----:B------:R-:W-:Y:S01]  /*5570*/  F2FP.F16.F32.PACK_AB R49, RZ, R49 ;  /* 0x00000031ff31723e */ /* 0x000fe200000000ff */
[----:B------:R-:W-:Y:S01]  /*5580*/  @P4 STG.E.U16 desc[UR38][R6.64+0x40], R40 ;  /* 0x0000402806004986 */ /* 0x000fe2000c101526 */
[C---:B------:R-:W-:Y:S01]  /*5590*/  ISETP.GT.AND P2, PT, R3.reuse, RZ, P3 ;  /* 0x000000ff0300720c */ /* 0x040fe20001f44270 */
[-C--:B------:R-:W-:Y:S01]  /*55a0*/  FMUL R64, R64, R88.reuse ;  /* 0x0000005840407220 */ /* 0x080fe20000400000 */
[----:B------:R-:W-:Y:S01]  /*55b0*/  ISETP.GT.AND P3, PT, R3, 0x8, P3 ;  /* 0x000000080300780c */ /* 0x000fe20001f64270 */
[-C--:B------:R-:W-:Y:S01]  /*55c0*/  FMUL R65, R65, R88.reuse ;  /* 0x0000005841417220 */ /* 0x080fe20000400000 */
        /* <DEDUP_REMOVED lines=62> */
[----:B------:R-:W-:-:S02]  /*59b0*/  F2FP.F16.F32.PACK_AB R68, RZ, R68 ;  /* 0x00000044ff44723e */ /* 0x000fc400000000ff */
[----:B------:R-:W-:Y:S01]  /*59c0*/  F2FP.F16.F32.PACK_AB R69, RZ, R69 ;  /* 0x00000045ff45723e */ /* 0x000fe200000000ff */
[----:B------:R-:W-:Y:S01]  /*59d0*/  @P1 STG.E.U16 desc[UR38][R8.64+0x60], R50 ;  /* 0x0000603208001986 */ /* 0x000fe2000c101526 */
[C---:B------:R-:W-:Y:S02]  /*59e0*/  ISETP.GT.AND P1, PT, R3.reuse, 0x8, P0 ;  /* 0x000000080300780c */ /* 0x040fe40000724270 */
[C---:B------:R-:W-:Y:S01]  /*59f0*/  ISETP.GT.AND P0, PT, R4.reuse, 0x40, PT ;  /* 0x000000400400780c */ /* 0x040fe20003f04270 */
[----:B------:R-:W-:Y:S01]  /*5a00*/  @P3 STG.E.U16 desc[UR38][R8.64+0x62], R51 ;  /* 0x0000623308003986 */ /* 0x000fe2000c101526 */
[----:B------:R-:W-:Y:S02]  /*5a10*/  ISETP.GT.AND P3, PT, R4, 0x39, PT ;  /* 0x000000390400780c */ /* 0x000fe40003f64270 */
[----:B------:R-:W-:Y:S01]  /*5a20*/  F2FP.F16.F32.PACK_AB R70, RZ, R70 ;  /* 0x00000046ff46723e */ /* 0x000fe200000000ff */
[----:B------:R-:W-:Y:S01]  /*5a30*/  @P4 STG.E.U16 desc[UR38][R6.64+0x70], R52 ;  /* 0x0000703406004986 */ /* 0x000fe2000c101526 */
[----:B------:R-:W-:-:S02]  /*5a40*/  ISETP.GT.AND P2, PT, R3, RZ, P3 ;  /* 0x000000ff0300720c */ /* 0x000fc40001f44270 */
[C---:B------:R-:W-:Y:S02]  /*5a50*/  ISETP.GT.AND P3, PT, R3.reuse, 0x8, P3 ;  /* 0x000000080300780c */ /* 0x040fe40001f64270 */
[----:B------:R-:W-:Y:S02]  /*5a60*/  ISETP.GT.AND P4, PT, R3, RZ, P0 ;  /* 0x000000ff0300720c */ /* 0x000fe40000784270 */
[----:B------:R-:W-:Y:S02]  /*5a70*/  F2FP.F16.F32.PACK_AB R71, RZ, R71 ;  /* 0x00000047ff47723e */ /* 0x000fe400000000ff */
[----:B------:R-:W-:Y:S02]  /*5a80*/  F2FP.F16.F32.PACK_AB R72, RZ, R72 ;  /* 0x00000048ff48723e */ /* 0x000fe400000000ff */
[----:B------:R-:W-:Y:S02]  /*5a90*/  F2FP.F16.F32.PACK_AB R73, RZ, R73 ;  /* 0x00000049ff49723e */ /* 0x000fe400000000ff */
        /* <DEDUP_REMOVED lines=33> */
[----:B------:R-:W-:-:S03]  /*5cb0*/  F2FP.F16.F32.PACK_AB R87, RZ, R87 ;  /* 0x00000057ff57723e */ /* 0x000fc600000000ff */
[----:B------:R-:W-:Y:S04]  /*5cc0*/  @P2 STG.E.U16 desc[UR38][R6.64+0x92], R61 ;  /* 0x0000923d06002986 */ /* 0x000fe8000c101526 */
[----:B------:R-:W-:Y:S01]  /*5cd0*/  @P1 STG.E.U16 desc[UR38][R8.64+0x90], R62 ;  /* 0x0000903e08001986 */ /* 0x000fe2000c101526 */
[----:B------:R-:W-:Y:S02]  /*5ce0*/  ISETP.GT.AND P1, PT, R3, 0x8, P0 ;  /* 0x000000080300780c */ /* 0x000fe40000724270 */
[C---:B------:R-:W-:Y:S01]  /*5cf0*/  ISETP.GT.AND P0, PT, R4.reuse, 0x58, PT ;  /* 0x000000580400780c */ /* 0x040fe20003f04270 */
[----:B------:R-:W-:Y:S01]  /*5d00*/  @P3 STG.E.U16 desc[UR38][R8.64+0x92], R63 ;  /* 0x0000923f08003986 */ /* 0x000fe2000c101526 */
[----:B------:R-:W-:-:S03]  /*5d10*/  ISETP.GT.AND P3, PT, R4, 0x51, PT ;  /* 0x000000510400780c */ /* 0x000fc60003f64270 */
[----:B------:R-:W-:Y:S01]  /*5d20*/  @P4 STG.E.U16 desc[UR38][R6.64+0xa0], R64 ;  /* 0x0000a04006004986 */ /* 0x000fe2000c101526 */
[C---:B------:R-:W-:Y:S02]  /*5d30*/  ISETP.GT.AND P2, PT, R3.reuse, RZ, P3 ;  /* 0x000000ff0300720c */ /* 0x040fe40001f44270 */
[C---:B------:R-:W-:Y:S02]  /*5d40*/  ISETP.GT.AND P3, PT, R3.reuse, 0x8, P3 ;  /* 0x000000080300780c */ /* 0x040fe40001f64270 */
[----:B------:R-:W-:-:S09]  /*5d50*/  ISETP.GT.AND P4, PT, R3, RZ, P0 ;  /* 0x000000ff0300720c */ /* 0x000fd20000784270 */
        /* <DEDUP_REMOVED lines=9> */
[C---:B------:R-:W-:Y:S02]  /*5df0*/  ISETP.GT.AND P3, PT, R3.reuse, RZ, P0 ;  /* 0x000000ff0300720c */ /* 0x040fe40000764270 */
[----:B------:R-:W-:-:S07]  /*5e00*/  ISETP.GT.AND P0, PT, R3, 0x8, P0 ;  /* 0x000000080300780c */ /* 0x000fce0000704270 */
[----:B------:R-:W-:Y:S04]  /*5e10*/  @P2 STG.E.U16 desc[UR38][R6.64+0xb2], R69 ;  /* 0x0000b24506002986 */ /* 0x000fe8000c101526 */
[----:B------:R-:W-:Y:S01]  /*5e20*/  @P1 STG.E.U16 desc[UR38][R8.64+0xb0], R70 ;  /* 0x0000b04608001986 */ /* 0x000fe2000c101526 */
[----:B------:R-:W-:-:S03]  /*5e30*/  ISETP.GT.AND P1, PT, R4, 0x68, PT ;  /* 0x000000680400780c */ /* 0x000fc60003f24270 */
        /* <DEDUP_REMOVED lines=11> */
[C---:B------:R-:W-:Y:S02]  /*5ef0*/  ISETP.GT.AND P2, PT, R3.reuse, RZ, P0 ;  /* 0x000000ff0300720c */ /* 0x040fe40000744270 */
[----:B------:R-:W-:Y:S01]  /*5f00*/  ISETP.GT.AND P0, PT, R3, 0x8, P0 ;  /* 0x000000080300780c */ /* 0x000fe20000704270 */
[----:B------:R-:W-:Y:S01]  /*5f10*/  @P3 STG.E.U16 desc[UR38][R6.64+0xd0], R76 ;  /* 0x0000d04c06003986 */ /* 0x000fe2000c101526 */
[----:B------:R-:W-:-:S04]  /*5f20*/  ISETP.GT.AND P3, PT, R4, 0x70, PT ;  /* 0x000000700400780c */ /* 0x000fc80003f64270 */
[C---:B------:R-:W-:Y:S02]  /*5f30*/  ISETP.GT.AND P4, PT, R3.reuse, RZ, P3 ;  /* 0x000000ff0300720c */ /* 0x040fe40001f84270 */
[----:B------:R-:W-:-:S03]  /*5f40*/  ISETP.GT.AND P3, PT, R3, 0x8, P3 ;  /* 0x000000080300780c */ /* 0x000fc60001f64270 */
[----:B------:R-:W-:Y:S01]  /*5f50*/  @P2 STG.E.U16 desc[UR38][R6.64+0xd2], R77 ;  /* 0x0000d24d06002986 */ /* 0x000fe2000c101526 */
[----:B------:R-:W-:-:S03]  /*5f60*/  ISETP.GT.AND P2, PT, R4, 0x79, PT ;  /* 0x000000790400780c */ /* 0x000fc60003f44270 */
[----:B------:R-:W-:Y:S01]  /*5f70*/  @P1 STG.E.U16 desc[UR38][R8.64+0xd0], R78 ;  /* 0x0000d04e08001986 */ /* 0x000fe2000c101526 */
[----:B------:R-:W-:-:S03]  /*5f80*/  ISETP.GT.AND P1, PT, R4, 0x78, PT ;  /* 0x000000780400780c */ /* 0x000fc60003f24270 */
[----:B------:R-:W-:Y:S01]  /*5f90*/  @P0 STG.E.U16 desc[UR38][R8.64+0xd2], R79 ;  /* 0x0000d24f08000986 */ /* 0x000fe2000c101526 */
[----:B------:R-:W-:-:S03]  /*5fa0*/  ISETP.GT.AND P0, PT, R4, 0x71, PT ;  /* 0x000000710400780c */ /* 0x000fc60003f04270 */
[----:B------:R-:W-:Y:S01]  /*5fb0*/  @P4 STG.E.U16 desc[UR38][R6.64+0xe0], R80 ;  /* 0x0000e05006004986 */ /* 0x000fe2000c101526 */
[C---:B------:R-:W-:Y:S02]  /*5fc0*/  ISETP.GT.AND P4, PT, R3.reuse, RZ, P0 ;  /* 0x000000ff0300720c */ /* 0x040fe40000784270 */
[----:B------:R-:W-:-:S11]  /*5fd0*/  ISETP.GT.AND P0, PT, R3, 0x8, P0 ;  /* 0x000000080300780c */ /* 0x000fd60000704270 */
[----:B------:R-:W-:Y:S02]  /*5fe0*/  @P4 IMAD.MOV.U32 R4, RZ, RZ, R6 ;  /* 0x000000ffff044224 */ /* 0x000fe400078e0006 */
[----:B------:R-:W-:-:S05]  /*5ff0*/  @P4 IMAD.MOV.U32 R5, RZ, RZ, R7 ;  /* 0x000000ffff054224 */ /* 0x000fca00078e0007 */
[----:B------:R0:W-:Y:S01]  /*6000*/  @P4 STG.E.U16 desc[UR38][R4.64+0xe2], R81 ;  /* 0x0000e25104004986 */ /* 0x0001e2000c101526 */
[C---:B------:R-:W-:Y:S02]  /*6010*/  ISETP.GT.AND P4, PT, R3.reuse, RZ, P2 ;  /* 0x000000ff0300720c */ /* 0x040fe40001784270 */
[----:B------:R-:W-:Y:S01]  /*6020*/  ISETP.GT.AND P2, PT, R3, 0x8, P2 ;  /* 0x000000080300780c */ /* 0x000fe20001744270 */
[----:B0-----:R-:W-:Y:S02]  /*6030*/  @P3 IMAD.MOV.U32 R4, RZ, RZ, R8 ;  /* 0x000000ffff043224 */ /* 0x001fe400078e0008 */
[----:B------:R-:W-:-:S05]  /*6040*/  @P3 IMAD.MOV.U32 R5, RZ, RZ, R9 ;  /* 0x000000ffff053224 */ /* 0x000fca00078e0009 */
[----:B------:R0:W-:Y:S01]  /*6050*/  @P3 STG.E.U16 desc[UR38][R4.64+0xe0], R82 ;  /* 0x0000e05204003986 */ /* 0x0001e2000c101526 */
[C---:B------:R-:W-:Y:S02]  /*6060*/  ISETP.GT.AND P3, PT, R3.reuse, RZ, P1 ;  /* 0x000000ff0300720c */ /* 0x040fe40000f64270 */
[----:B------:R-:W-:Y:S01]  /*6070*/  ISETP.GT.AND P1, PT, R3, 0x8, P1 ;  /* 0x000000080300780c */ /* 0x000fe20000f24270 */
[----:B0-----:R-:W-:Y:S02]  /*6080*/  @P0 IMAD.MOV.U32 R4, RZ, RZ, R8 ;  /* 0x000000ffff040224 */ /* 0x001fe400078e0008 */
[----:B------:R-:W-:-:S05]  /*6090*/  @P0 IMAD.MOV.U32 R5, RZ, RZ, R9 ;  /* 0x000000ffff050224 */ /* 0x000fca00078e0009 */
[----:B------:R0:W-:Y:S03]  /*60a0*/  @P0 STG.E.U16 desc[UR38][R4.64+0xe2], R83 ;  /* 0x0000e25304000986 */ /* 0x0001e6000c101526 */
[----:B0-----:R-:W-:Y:S02]  /*60b0*/  @P3 IMAD.MOV.U32 R4, RZ, RZ, R6 ;  /* 0x000000ffff043224 */ /* 0x001fe400078e0006 */
[----:B------:R-:W-:-:S05]  /*60c0*/  @P3 IMAD.MOV.U32 R5, RZ, RZ, R7 ;  /* 0x000000ffff053224 */ /* 0x000fca00078e0007 */
[----:B------:R0:W-:Y:S04]  /*60d0*/  @P3 STG.E.U16 desc[UR38][R4.64+0xf0], R84 ;  /* 0x0000f05404003986 */ /* 0x0001e8000c101526 */
[----:B------:R4:W-:Y:S01]  /*60e0*/  @P4 STG.E.U16 desc[UR38][R6.64+0xf2], R85 ;  /* 0x0000f25506004986 */ /* 0x0009e2000c101526 */
[----:B0-----:R-:W-:Y:S02]  /*60f0*/  @P1 IMAD.MOV.U32 R4, RZ, RZ, R8 ;  /* 0x000000ffff041224 */ /* 0x001fe400078e0008 */
[----:B------:R-:W-:-:S05]  /*6100*/  @P1 IMAD.MOV.U32 R5, RZ, RZ, R9 ;  /* 0x000000ffff051224 */ /* 0x000fca00078e0009 */
[----:B------:R4:W-:Y:S04]  /*6110*/  @P1 STG.E.U16 desc[UR38][R4.64+0xf0], R86 ;  /* 0x0000f05604001986 */ /* 0x0009e8000c101526 */
[----:B------:R4:W-:Y:S02]  /*6120*/  @P2 STG.E.U16 desc[UR38][R8.64+0xf2], R87 ;  /* 0x0000f25708002986 */ /* 0x0009e4000c101526 */
.L_x_158:
[----:B------:R-:W-:Y:S05]  /*6130*/  BSYNC B0 ;  /* 0x0000000000007941 */ /* 0x000fea0003800000 */
.L_x_32:
[----:B------:R-:W-:Y:S01]  /*6140*/  IADD3 R16, P0, R16, UR36, RZ ;  /* 0x0000002410107c10 */ /* 0x000fe2000ff1e0ff */
[----:B------:R-:W-:Y:S01]  /*6150*/  ULDC.64 UR4, c[0x0][0x650] ;  /* 0x0001940000047ab9 */ /* 0x000fe20000000a00 */
[----:B------:R-:W-:Y:S01]  /*6160*/  PRMT R3, RZ, 0x7610, R3 ;  /* 0x00007610ff037816 */ /* 0x000fe20000000003 */
[----:B------:R-:W-:Y:S01]  /*6170*/  IMAD.MOV.U32 R100, RZ, RZ, -0x1 ;  /* 0xffffffffff647424 */ /* 0x000fe200078e00ff */
[----:B------:R-:W-:Y:S01]  /*6180*/  IADD3.X R17, R17, UR42, RZ, P0, !PT ;  /* 0x0000002a11117c10 */ /* 0x000fe200087fe4ff */
[----:B------:R-:W-:Y:S01]  /*6190*/  IMAD.MOV.U32 R99, RZ, RZ, -0x1 ;  /* 0xffffffffff637424 */ /* 0x000fe200078e00ff */
[----:B------:R-:W-:-:S04]  /*61a0*/  ISETP.GE.U32.AND P0, PT, R16, UR4, PT ;  /* 0x0000000410007c0c */ /* 0x000fc8000bf06070 */
[----:B------:R-:W-:-:S13]  /*61b0*/  ISETP.GE.U32.AND.EX P0, PT, R17, UR5, PT, P0 ;  /* 0x0000000511007c0c */ /* 0x000fda000bf06100 */
[----:B------:R-:W-:Y:S05]  /*61c0*/  @P0 BRA `(.L_x_159) ;  /* 0x00000004004c0947 */ /* 0x000fea0003800000 */
[----:B------:R-:W0:Y:S01]  /*61d0*/  LDC.64 R10, c[0x0][0x628] ;  /* 0x00018a00ff0a7b82 */ /* 0x000e220000000a00 */
[----:B---3--:R-:W3:Y:S01]  /*61e0*/  S2R R12, SR_CTAID.X ;  /* 0x00000000000c7919 */ /* 0x008ee20000002500 */
[----:B-12-4-:R-:W-:Y:S02]  /*61f0*/  IMAD.MOV.U32 R8, RZ, RZ, R16 ;  /* 0x000000ffff087224 */ /* 0x016fe400078e0010 */
[----:B------:R-:W-:Y:S01]  /*6200*/  IMAD.MOV.U32 R9, RZ, RZ, R17 ;  /* 0x000000ffff097224 */ /* 0x000fe200078e0011 */
[----:B------:R-:W1:Y:S03]  /*6210*/  S2R R20, SR_CTAID.Y ;  /* 0x0000000000147919 */ /* 0x000e660000002600 */
[----:B------:R-:W2:Y:S08]  /*6220*/  LDC R0, c[0x0][0x630] ;  /* 0x00018c00ff007b82 */ /* 0x000eb00000000800 */
[----:B------:R-:W4:Y:S01]  /*6230*/  LDC.64 R14, c[0x0][0x620] ;  /* 0x00018800ff0e7b82 */ /* 0x000f220000000a00 */
[----:B0-----:R-:W-:-:S04]  /*6240*/  ISETP.NE.U32.AND P0, PT, R10, RZ, PT ;  /* 0x000000ff0a00720c */ /* 0x001fc80003f05070 */
[----:B------:R-:W-:-:S13]  /*6250*/  ISETP.NE.AND.EX P0, PT, R11, RZ, PT, P0 ;  /* 0x000000ff0b00720c */ /* 0x000fda0003f05300 */
[----:B-1234-:R-:W-:Y:S05]  /*6260*/  @!P0 BRA `(.L_x_160) ;  /* 0x0000000000288947 */ /* 0x01efea0003800000 */
        /* <DEDUP_REMOVED lines=10> */
.L_x_160:
[-CC-:B------:R-:W-:Y:S01]  /*6310*/  SHF.R.U64 R99, R8, R0.reuse, R9.reuse ;  /* 0x0000000008637219 */ /* 0x180fe20000001209 */
[----:B------:R-:W0:Y:S01]  /*6320*/  LDC.64 R26, c[0x0][0x640] ;  /* 0x00019000ff1a7b82 */ /* 0x000e220000000a00 */
[----:B------:R-:W-:Y:S01]  /*6330*/  SHF.R.U32.HI R0, RZ, R0, R9 ;  /* 0x00000000ff007219 */ /* 0x000fe20000011609 */
[----:B------:R-:W-:Y:S01]  /*6340*/  ULDC UR4, c[0x0][0x150] ;  /* 0x0000540000047ab9 */ /* 0x000fe20000000800 */
[----:B------:R-:W-:Y:S02]  /*6350*/  IADD3 R3, P0, RZ, -R99, RZ ;  /* 0x80000063ff037210 */ /* 0x000fe40007f1e0ff */
[----:B------:R-:W-:-:S03]  /*6360*/  I2FP.F32.U32 R7, R12 ;  /* 0x0000000c00077245 */ /* 0x000fc60000201000 */
[----:B------:R-:W1:Y:S01]  /*6370*/  LDC R6, c[0x0][0x618] ;  /* 0x00018600ff067b82 */ /* 0x000e620000000800 */
[----:B------:R-:W-:Y:S02]  /*6380*/  IMAD.X R5, RZ, RZ, ~R0, P0 ;  /* 0x000000ffff057224 */ /* 0x000fe400000e0e00 */
[----:B------:R-:W-:Y:S01]  /*6390*/  FMUL R7, R7, UR4 ;  /* 0x0000000407077c20 */ /* 0x000fe20008400000 */
[----:B------:R-:W-:Y:S01]  /*63a0*/  ULDC UR4, c[0x0][0x154] ;  /* 0x0000550000047ab9 */ /* 0x000fe20000000800 */
[-C--:B------:R-:W-:Y:S02]  /*63b0*/  IMAD R0, R5, R14.reuse, RZ ;  /* 0x0000000e05007224 */ /* 0x080fe400078e02ff */
[C---:B------:R-:W-:Y:S01]  /*63c0*/  IMAD.WIDE.U32 R4, R3.reuse, R14, R16 ;  /* 0x0000000e03047225 */ /* 0x040fe200078e0010 */
[----:B------:R-:W2:Y:S01]  /*63d0*/  LDC R11, c[0x0][0x608] ;  /* 0x00018200ff0b7b82 */ /* 0x000ea20000000800 */
[----:B------:R-:W3:Y:S02]  /*63e0*/  F2I.U32.TRUNC.NTZ R7, R7 ;  /* 0x0000000700077305 */ /* 0x000ee4000020f000 */
[----:B------:R-:W-:-:S04]  /*63f0*/  IMAD R3, R3, R15, R0 ;  /* 0x0000000f03037224 */ /* 0x000fc800078e0200 */
[----:B------:R-:W-:Y:S01]  /*6400*/  IMAD.IADD R3, R5, 0x1, R3 ;  /* 0x0000000105037824 */ /* 0x000fe200078e0203 */
[----:B------:R-:W4:Y:S01]  /*6410*/  LDC R8, c[0x0][0x658] ;  /* 0x00019600ff087b82 */ /* 0x000f220000000800 */
[----:B------:R-:W-:Y:S02]  /*6420*/  I2FP.F32.U32 R5, R20 ;  /* 0x0000001400057245 */ /* 0x000fe40000201000 */
[----:B0-----:R-:W-:-:S04]  /*6430*/  ISETP.NE.U32.AND P0, PT, R26, RZ, PT ;  /* 0x000000ff1a00720c */ /* 0x001fc80003f05070 */
[----:B------:R-:W-:Y:S01]  /*6440*/  ISETP.NE.AND.EX P0, PT, R27, RZ, PT, P0 ;  /* 0x000000ff1b00720c */ /* 0x000fe20003f05300 */
[----:B------:R-:W0:Y:S01]  /*6450*/  LDC R9, c[0x0][0x144] ;  /* 0x00005100ff097b82 */ /* 0x000e220000000800 */
[-C--:B-1----:R-:W-:Y:S01]  /*6460*/  SHF.R.U64 R13, R4, R6.reuse, R3 ;  /* 0x00000006040d7219 */ /* 0x082fe20000001203 */
[----:B---3--:R-:W-:Y:S01]  /*6470*/  IMAD.MOV R7, RZ, RZ, -R7 ;  /* 0x000000ffff077224 */ /* 0x008fe200078e0a07 */
[----:B------:R-:W-:Y:S01]  /*6480*/  SHF.R.U32.HI R0, RZ, R6, R3 ;  /* 0x00000006ff007219 */ /* 0x000fe20000011603 */
[----:B------:R-:W-:-:S04]  /*6490*/  FMUL R6, R5, UR4 ;  /* 0x0000000405067c20 */ /* 0x000fc80008400000 */
[----:B------:R-:W1:Y:S01]  /*64a0*/  LDC R21, c[0x0][0x148] ;  /* 0x00005200ff157b82 */ /* 0x000e620000000800 */
[----:B------:R3:W0:Y:S01]  /*64b0*/  F2I.U32.TRUNC.NTZ R14, R6 ;  /* 0x00000006000e7305 */ /* 0x000622000020f000 */
[-CC-:B--2---:R-:W-:Y:S02]  /*64c0*/  SHF.R.U64 R10, R13, R11.reuse, R0.reuse ;  /* 0x0000000b0d0a7219 */ /* 0x184fe40000001200 */
[----:B------:R-:W-:-:S04]  /*64d0*/  SHF.R.U32.HI R3, RZ, R11, R0 ;  /* 0x0000000bff037219 */ /* 0x000fc80000011600 */
[----:B-----5:R-:W2:Y:S01]  /*64e0*/  LDC R24, c[0x0][0x648] ;  /* 0x00019200ff187b82 */ /* 0x020ea20000000800 */
[-CC-:B----4-:R-:W-:Y:S02]  /*64f0*/  SHF.R.U64 R15, R10, R8.reuse, R3.reuse ;  /* 0x000000080a0f7219 */ /* 0x190fe40000001203 */
[----:B------:R-:W-:-:S03]  /*6500*/  SHF.R.U32.HI R5, RZ, R8, R3 ;  /* 0x00000008ff057219 */ /* 0x000fc60000011603 */
[----:B------:R-:W-:Y:S02]  /*6510*/  IMAD.MOV.U32 R4, RZ, RZ, R15 ;  /* 0x000000ffff047224 */ /* 0x000fe400078e000f */
[----:B------:R-:W4:Y:S01]  /*6520*/  LDC R28, c[0x0][0x638] ;  /* 0x00018e00ff1c7b82 */ /* 0x000f220000000800 */
[----:B0-----:R-:W-:-:S07]  /*6530*/  IMAD R25, R9, R7, R12 ;  /* 0x0000000709197224 */ /* 0x001fce00078e020c */
[----:B------:R-:W0:Y:S08]  /*6540*/  LDC R29, c[0x0][0x610] ;  /* 0x00018400ff1d7b82 */ /* 0x000e300000000800 */
[----:B------:R-:W0:Y:S01]  /*6550*/  LDC R30, c[0x0][0x600] ;  /* 0x00018000ff1e7b82 */ /* 0x000e220000000800 */
[----:B-1-3--:R-:W-:Y:S05]  /*6560*/  @!P0 BRA `(.L_x_161) ;  /* 0x0000000000288947 */ /* 0x00afea0003800000 */
[----:B------:R-:W1:Y:S02]  /*6570*/  LDC R0, c[0x0][0x64c] ;  /* 0x00019300ff007b82 */ /* 0x000e640000000800 */
[----:B-1----:R-:W-:-:S05]  /*6580*/  IADD3 R3, P0, R15, R0, RZ ;  /* 0x000000000f037210 */ /* 0x002fca0007f1e0ff */
        /* <DEDUP_REMOVED lines=8> */
.L_x_161:
[----:B------:R-:W-:Y:S01]  /*6610*/  ISETP.NE.AND P0, PT, R2, 0x1, PT ;  /* 0x000000010200780c */ /* 0x000fe20003f05270 */
[----:B------:R-:W-:Y:S01]  /*6620*/  IMAD.MOV R14, RZ, RZ, -R14 ;  /* 0x000000ffff0e7224 */ /* 0x000fe200078e0a0e */
[----:B--2---:R-:W-:Y:S02]  /*6630*/  SHF.R.U64 R0, R4, R24, R5 ;  /* 0x0000001804007219 */ /* 0x004fe40000001205 */
[----:B------:R-:W-:Y:S02]  /*6640*/  LOP3.LUT R3, R10, R97, RZ, 0xc0, !PT ;  /* 0x000000610a037212 */ /* 0x000fe400078ec0ff */
[----:B------:R-:W-:Y:S01]  /*6650*/  LOP3.LUT R6, R13, R96, RZ, 0xc0, !PT ;  /* 0x000000600d067212 */ /* 0x000fe200078ec0ff */
[----:B------:R-:W-:Y:S02]  /*6660*/  IMAD.MOV R4, RZ, RZ, -R0 ;  /* 0x000000ffff047224 */ /* 0x000fe400078e0a00 */
[----:B------:R-:W-:Y:S02]  /*6670*/  IMAD R0, R92, R0, R3 ;  /* 0x000000005c007224 */ /* 0x000fe400078e0203 */
[----:B----4-:R-:W-:-:S02]  /*6680*/  IMAD R3, R4, R28, R15 ;  /* 0x0000001c04037224 */ /* 0x010fc400078e020f */
[----:B------:R-:W-:Y:S02]  /*6690*/  @P0 IMAD R25, R21, R14, R20 ;  /* 0x0000000e15190224 */ /* 0x000fe400078e0214 */
[----:B0-----:R-:W-:Y:S02]  /*66a0*/  IMAD R5, R3, R30, R6 ;  /* 0x0000001e03057224 */ /* 0x001fe400078e0206 */
[----:B------:R-:W-:Y:S02]  /*66b0*/  IMAD R0, R0, R29, R25 ;  /* 0x0000001d00007224 */ /* 0x000fe400078e0219 */
[----:B------:R-:W-:-:S03]  /*66c0*/  IMAD.MOV.U32 R4, RZ, RZ, 0x1 ;  /* 0x00000001ff047424 */ /* 0x000fc600078e00ff */
[----:B------:R-:W-:Y:S02]  /*66d0*/  SEL R100, R5, R0, !P0 ;  /* 0x0000000005647207 */ /* 0x000fe40004000000 */
[----:B------:R-:W-:Y:S02]  /*66e0*/  PRMT R3, R4, 0x7610, R3 ;  /* 0x0000761004037816 */ /* 0x000fe40000000003 */
[----:B------:R-:W-:-:S07]  /*66f0*/  SEL R0, R0, R5, !P0 ;  /* 0x0000000500007207 */ /* 0x000fce0004000000 */
.L_x_159:
[----:B------:R-:W-:Y:S01]  /*6700*/  LOP3.LUT P0, RZ, R3, 0xff, RZ, 0xc0, !PT ;  /* 0x000000ff03ff7812 */ /* 0x000fe2000780c0ff */
[----:B------:R-:W-:Y:S01]  /*6710*/  UIMAD.WIDE.U32 UR4, UR41, -0x55555555, URZ ;  /* 0xaaaaaaab290478a5 */ /* 0x000fe2000f8e003f */
[----:B------:R-:W-:-:S03]  /*6720*/  IMAD.MOV.U32 R101, RZ, RZ, R0 ;  /* 0x000000ffff657224 */ /* 0x000fc600078e0000 */
[----:B------:R-:W-:-:S04]  /*6730*/  USHF.R.U32.HI UR4, URZ, 0x1, UR5 ;  /* 0x000000013f047899 */ /* 0x000fc80008011605 */
[----:B------:R-:W-:-:S04]  /*6740*/  UIMAD UR41, UR4, -0x3, UR41 ;  /* 0xfffffffd042978a4 */ /* 0x000fc8000f8e0229 */
[----:B------:R-:W-:Y:S08]  /*6750*/  @P0 BRA `(.L_x_162) ;  /* 0xffffffac00240947 */ /* 0x000ff0000383ffff */
[----:B------:R-:W-:Y:S05]  /*6760*/  EXIT ;  /* 0x000000000000794d */ /* 0x000fea0003800000 */
.L_x_7:
        /* <DEDUP_REMOVED lines=26> */
.L_x_164:
[----:B------:R-:W0:Y:S01]  /*6910*/  LDC.64 R28, c[0x0][0x640] ;  /* 0x00019000ff1c7b82 */ /* 0x000e220000000a00 */
[-CC-:B------:R-:W-:Y:S01]  /*6920*/  SHF.R.U64 R22, R14, R6.reuse, R15.reuse ;  /* 0x000000060e167219 */ /* 0x180fe2000000120f */
[----:B------:R-:W-:Y:S01]  /*6930*/  IMAD.MOV.U32 R30, RZ, RZ, 0x1 ;  /* 0x00000001ff1e7424 */ /* 0x000fe200078e00ff */
[----:B------:R-:W-:Y:S02]  /*6940*/  SHF.R.U32.HI R6, RZ, R6, R15 ;  /* 0x00000006ff067219 */ /* 0x000fe4000001160f */
[----:B------:R-:W-:-:S03]  /*6950*/  IADD3 R13, P0, RZ, -R22, RZ ;  /* 0x80000016ff0d7210 */ /* 0x000fc60007f1e0ff */
[----:B------:R-:W1:Y:S02]  /*6960*/  LDC R12, c[0x0][0x618] ;  /* 0x00018600ff0c7b82 */ /* 0x000e640000000800 */
[----:B------:R-:W-:-:S04]  /*6970*/  IMAD.X R11, RZ, RZ, ~R6, P0 ;  /* 0x000000ffff0b7224 */ /* 0x000fc800000e0e06 */
[-C--:B------:R-:W-:Y:S02]  /*6980*/  IMAD R6, R11, R24.reuse, RZ ;  /* 0x000000180b067224 */ /* 0x080fe400078e02ff */
[----:B------:R-:W2:Y:S01]  /*6990*/  LDC R14, c[0x0][0x608] ;  /* 0x00018200ff0e7b82 */ /* 0x000ea20000000800 */
[----:B------:R-:W-:-:S04]  /*69a0*/  IMAD.WIDE.U32 R10, R13, R24, R16 ;  /* 0x000000180d0a7225 */ /* 0x000fc800078e0010 */
[----:B------:R-:W-:-:S03]  /*69b0*/  IMAD R13, R13, R25, R6 ;  /* 0x000000190d0d7224 */ /* 0x000fc600078e0206 */
[----:B------:R-:W3:Y:S01]  /*69c0*/  LDC R27, c[0x0][0x658] ;  /* 0x00019600ff1b7b82 */ /* 0x000ee20000000800 */
[----:B------:R-:W-:Y:S01]  /*69d0*/  IMAD.IADD R11, R11, 0x1, R13 ;  /* 0x000000010b0b7824 */ /* 0x000fe200078e020d */
[----:B0-----:R-:W-:-:S04]  /*69e0*/  ISETP.NE.U32.AND P0, PT, R28, RZ, PT ;  /* 0x000000ff1c00720c */ /* 0x001fc80003f05070 */
[----:B------:R-:W-:Y:S02]  /*69f0*/  ISETP.NE.AND.EX P0, PT, R29, RZ, PT, P0 ;  /* 0x000000ff1d00720c */ /* 0x000fe40003f05300 */
[----:B------:R-:W0:Y:S01]  /*6a00*/  LDC R24, c[0x0][0x600] ;  /* 0x00018000ff187b82 */ /* 0x000e220000000800 */
[-CC-:B-1----:R-:W-:Y:S01]  /*6a10*/  SHF.R.U64 R8, R10, R12.reuse, R11.reuse ;  /* 0x0000000c0a087219 */ /* 0x182fe2000000120b */
[----:B------:R-:W-:Y:S01]  /*6a20*/  IMAD.MOV.U32 R10, RZ, RZ, -0x1 ;  /* 0xffffffffff0a7424 */ /* 0x000fe200078e00ff */
[----:B------:R-:W-:-:S05]  /*6a30*/  SHF.R.U32.HI R11, RZ, R12, R11 ;  /* 0x0000000cff0b7219 */ /* 0x000fca000001160b */
[----:B------:R-:W1:Y:S01]  /*6a40*/  LDC R25, c[0x0][0x648] ;  /* 0x00019200ff197b82 */ /* 0x000e620000000800 */
[-CC-:B--2---:R-:W-:Y:S02]  /*6a50*/  SHF.R.U64 R21, R8, R14.reuse, R11.reuse ;  /* 0x0000000e08157219 */ /* 0x184fe4000000120b */
[----:B------:R-:W-:-:S05]  /*6a60*/  SHF.R.U32.HI R6, RZ, R14, R11 ;  /* 0x0000000eff067219 */ /* 0x000fca000001160b */
[----:B------:R-:W2:Y:S01]  /*6a70*/  LDC R26, c[0x0][0x638] ;  /* 0x00018e00ff1a7b82 */ /* 0x000ea20000000800 */
[-C--:B---3--:R-:W-:Y:S02]  /*6a80*/  SHF.L.U32 R10, R10, R27.reuse, RZ ;  /* 0x0000001b0a0a7219 */ /* 0x088fe400000006ff */
[-CC-:B------:R-:W-:Y:S02]  /*6a90*/  SHF.R.U64 R23, R21, R27.reuse, R6.reuse ;  /* 0x0000001b15177219 */ /* 0x180fe40000001206 */
[----:B------:R-:W-:Y:S02]  /*6aa0*/  LOP3.LUT R32, RZ, R10, RZ, 0x33, !PT ;  /* 0x0000000aff207212 */ /* 0x000fe400078e33ff */
[----:B------:R-:W-:Y:S01]  /*6ab0*/  SHF.R.U32.HI R11, RZ, R27, R6 ;  /* 0x0000001bff0b7219 */ /* 0x000fe20000011606 */
[----:B------:R-:W3:Y:S01]  /*6ac0*/  LDC R31, c[0x0][0x610] ;  /* 0x00018400ff1f7b82 */ /* 0x000ee20000000800 */
[----:B------:R-:W-:Y:S01]  /*6ad0*/  IMAD.MOV.U32 R10, RZ, RZ, R23 ;  /* 0x000000ffff0a7224 */ /* 0x000fe200078e0017 */
[----:B------:R-:W-:Y:S06]  /*6ae0*/  @!P0 BRA `(.L_x_165) ;  /* 0x0000000000288947 */ /* 0x000fec0003800000 */
        /* <DEDUP_REMOVED lines=10> */
.L_x_165:
[----:B------:R-:W-:Y:S02]  /*6b90*/  ISETP.NE.AND P0, PT, R2, 0x1, PT ;  /* 0x000000010200780c */ /* 0x000fe40003f05270 */
[----:B-1----:R-:W-:Y:S01]  /*6ba0*/  SHF.R.U64 R6, R10, R25, R11 ;  /* 0x000000190a067219 */ /* 0x002fe2000000120b */
[----:B0-----:R-:W-:Y:S01]  /*6bb0*/  VIADD R11, R24, 0xffffffff ;  /* 0xffffffff180b7836 */ /* 0x001fe20000000000 */
[----:B------:R-:W-:Y:S02]  /*6bc0*/  SHF.L.U32 R30, R30, R27, RZ ;  /* 0x0000001b1e1e7219 */ /* 0x000fe400000006ff */
[----:B------:R-:W-:Y:S01]  /*6bd0*/  LOP3.LUT R5, R21, R32, RZ, 0xc0, !PT ;  /* 0x0000002015057212 */ /* 0x000fe200078ec0ff */
[----:B------:R-:W-:-:S04]  /*6be0*/  IMAD.MOV R10, RZ, RZ, -R6 ;  /* 0x000000ffff0a7224 */ /* 0x000fc800078e0a06 */
[----:B------:R-:W-:Y:S01]  /*6bf0*/  IMAD R6, R30, R6, R5 ;  /* 0x000000061e067224 */ /* 0x000fe200078e0205 */
[----:B------:R-:W-:Y:S01]  /*6c00*/  LOP3.LUT R5, R8, R11, RZ, 0xc0, !PT ;  /* 0x0000000b08057212 */ /* 0x000fe200078ec0ff */
[----:B------:R-:W-:Y:S02]  /*6c10*/  @P0 IMAD R7, R9, R20, R4 ;  /* 0x0000001409070224 */ /* 0x000fe400078e0204 */
[----:B--2---:R-:W-:Y:S02]  /*6c20*/  IMAD R4, R10, R26, R23 ;  /* 0x0000001a0a047224 */ /* 0x004fe400078e0217 */
[----:B---3--:R-:W-:Y:S02]  /*6c30*/  IMAD R7, R6, R31, R7 ;  /* 0x0000001f06077224 */ /* 0x008fe400078e0207 */
[----:B------:R-:W-:Y:S02]  /*6c40*/  IMAD R4, R4, R24, R5 ;  /* 0x0000001804047224 */ /* 0x000fe400078e0205 */
[----:B------:R-:W-:-:S02]  /*6c50*/  IMAD.MOV.U32 R8, RZ, RZ, 0x1 ;  /* 0x00000001ff087424 */ /* 0x000fc400078e00ff */
[----:B------:R-:W-:Y:S01]  /*6c60*/  IMAD.MOV.U32 R6, RZ, RZ, R22 ;  /* 0x000000ffff067224 */ /* 0x000fe200078e0016 */
[----:B------:R-:W-:Y:S02]  /*6c70*/  SEL R19, R4, R7, !P0 ;  /* 0x0000000704137207 */ /* 0x000fe40004000000 */
[----:B------:R-:W-:-:S07]  /*6c80*/  SEL R21, R7, R4, !P0 ;  /* 0x0000000407157207 */ /* 0x000fce0004000000 */
.L_x_163:
[----:B------:R-:W-:-:S08]  /*6c90*/  NOP ;  /* 0x0000000000007918 */ /* 0x000fd00000000000 */
[----:B------:R-:W0:-:S00]  /*6ca0*/  USETMAXREG.DEALLOC.CTAPOOL 0x28 ;  /* 0x00000028000079c8 */ /* 0x000e0000080e0500 */
[----:B0-----:R-:W-:-:S13]  /*6cb0*/  ISETP.NE.AND P0, PT, R3, RZ, PT ;  /* 0x000000ff0300720c */ /* 0x001fda0003f05270 */
[----:B------:R-:W-:Y:S05]  /*6cc0*/  @P0 EXIT ;  /* 0x000000000000094d */ /* 0x000fea0003800000 */
[----:B------:R-:W-:Y:S01]  /*6cd0*/  LOP3.LUT P0, RZ, R8, 0xff, RZ, 0xc0, !PT ;  /* 0x000000ff08ff7812 */ /* 0x000fe2000780c0ff */
[----:B------:R-:W-:Y:S02]  /*6ce0*/  IMAD.MOV.U32 R3, RZ, RZ, 0x1 ;  /* 0x00000001ff037424 */ /* 0x000fe400078e00ff */
[----:B------:R-:W-:-:S10]  /*6cf0*/  IMAD.MOV.U32 R8, RZ, RZ, RZ ;  /* 0x000000ffff087224 */ /* 0x000fd400078e00ff */
[----:B------:R-:W-:Y:S05]  /*6d00*/  @!P0 BRA `(.L_x_166) ;  /* 0x0000000c00248947 */ /* 0x000fea0003800000 */
[----:B------:R-:W0:Y:S01]  /*6d10*/  LDC R3, c[0x0][0x28c] ;  /* 0x0000a300ff037b82 */ /* 0x000e220000000800 */
[----:B------:R-:W-:Y:S01]  /*6d20*/  ULDC UR5, c[0x0][0x658] ;  /* 0x0001960000057ab9 */ /* 0x000fe20000000800 */
[----:B------:R-:W-:Y:S01]  /*6d30*/  UMOV UR6, 0xffffffff ;  /* 0xffffffff00067882 */ /* 0x000fe20000000000 */
[----:B------:R-:W-:Y:S01]  /*6d40*/  BSSY B0, `(.L_x_166) ;  /* 0x00000c5000007945 */ /* 0x000fe20003800000 */
[----:B------:R-:W-:Y:S01]  /*6d50*/  USHF.L.U32 UR6, UR6, UR5, URZ ;  /* 0x0000000506067299 */ /* 0x000fe2000800063f */
[----:B------:R-:W-:Y:S01]  /*6d60*/  IMAD.MOV.U32 R10, RZ, RZ, 0x1 ;  /* 0x00000001ff0a7424 */ /* 0x000fe200078e00ff */
[----:B------:R-:W-:Y:S01]  /*6d70*/  LOP3.LUT R9, R18, 0x2, RZ, 0xfc, !PT ;  /* 0x0000000212097812 */ /* 0x000fe200078efcff */
[----:B------:R-:W-:Y:S01]  /*6d80*/  IMAD.MOV.U32 R8, RZ, RZ, RZ ;  /* 0x000000ffff087224 */ /* 0x000fe200078e00ff */
[----:B------:R-:W1:Y:S01]  /*6d90*/  S2UR UR8, SR_CgaCtaId ;  /* 0x00000000000879c3 */ /* 0x000e620000008800 */
[----:B------:R-:W-:Y:S01]  /*6da0*/  ULDC UR4, c[0x0][0x600] ;  /* 0x0001800000047ab9 */ /* 0x000fe20000000800 */
[----:B------:R-:W-:Y:S01]  /*6db0*/  UMOV UR7, 0x1 ;  /* 0x0000000100077882 */ /* 0x000fe20000000000 */
[----:B------:R-:W-:-:S02]  /*6dc0*/  UIADD3 UR15, UR4, -0x1, URZ ;  /* 0xffffffff040f7890 */ /* 0x000fc4000fffe03f */
[----:B------:R-:W-:Y:S02]  /*6dd0*/  USHF.L.U32 UR17, UR7, UR5, URZ ;  /* 0x0000000507117299 */ /* 0x000fe4000800063f */
[----:B------:R-:W-:Y:S01]  /*6de0*/  ULOP3.LUT UR16, URZ, UR6, URZ, 0x33, !UPT ;  /* 0x000000063f107292 */ /* 0x000fe2000f8e333f */
[----:B------:R-:W-:Y:S01]  /*6df0*/  ULDC.64 UR20, c[0x0][0x198] ;  /* 0x0000660000147ab9 */ /* 0x000fe20000000a00 */
[----:B0-----:R-:W-:-:S05]  /*6e00*/  VIADD R3, R3, 0x3f ;  /* 0x0000003f03037836 */ /* 0x001fca0000000000 */
[----:B------:R-:W-:Y:S01]  /*6e10*/  SHF.R.S32.HI R4, RZ, 0x1f, R3 ;  /* 0x0000001fff047819 */ /* 0x000fe20000011403 */
[----:B-1----:R-:W-:-:S03]  /*6e20*/  IMAD.U32 R12, RZ, RZ, UR8 ;  /* 0x00000008ff0c7e24 */ /* 0x002fc6000f8e00ff */
[----:B------:R-:W-:Y:S01]  /*6e30*/  LEA.HI R4, R4, R3, RZ, 0x6 ;  /* 0x0000000304047211 */ /* 0x000fe200078f30ff */
[----:B------:R-:W-:-:S03]  /*6e40*/  IMAD.MOV.U32 R3, RZ, RZ, 0x1 ;  /* 0x00000001ff037424 */ /* 0x000fc600078e00ff */
[----:B------:R-:W-:-:S05]  /*6e50*/  SHF.R.S32.HI R11, RZ, 0x6, R4 ;  /* 0x00000006ff0b7819 */ /* 0x000fca0000011404 */
[----:B------:R-:W-:-:S07]  /*6e60*/  VIADD R13, R11, 0x1 ;  /* 0x000000010b0d7836 */ /* 0x000fce0000000000 */
.L_x_177:
[----:B------:R-:W-:-:S03]  /*6e70*/  UMOV UR4, 0xffffffff ;  /* 0xffffffff00047882 */ /* 0x000fc60000000000 */
[----:B------:R-:W-:Y:S05]  /*6e80*/  BRA.DIV UR4, `(.L_x_167) ;  /* 0x0000000e04887947 */ /* 0x000fea000b800000 */
[----:B------:R-:W-:-:S13]  /*6e90*/  ELECT P6, URZ, PT ;  /* 0x00000000003f782f */ /* 0x000fda00038c0000 */
.L_x_187:
[----:B------:R-:W0:Y:S01]  /*6ea0*/  LDC R4, c[0x0][0x28c] ;  /* 0x0000a300ff047b82 */ /* 0x000e220000000800 */
[----:B------:R-:W-:Y:S01]  /*6eb0*/  BSSY B1, `(.L_x_168) ;  /* 0x000003b000017945 */ /* 0x000fe20003800000 */
[----:B0-----:R-:W-:-:S13]  /*6ec0*/  ISETP.LT.OR P6, PT, R4, 0x1, !P6 ;  /* 0x000000010400780c */ /* 0x001fda00077c1670 */
[----:B------:R-:W-:Y:S05]  /*6ed0*/  @P6 BRA `(.L_x_169) ;  /* 0x0000000000e06947 */ /* 0x000fea0003800000 */
[----:B------:R-:W-:Y:S02]  /*6ee0*/  IMAD R21, R21, 0x8, R12 ;  /* 0x0000000815157824 */ /* 0x000fe400078e020c */
[----:B------:R-:W-:Y:S02]  /*6ef0*/  IMAD.SHL.U32 R19, R19, 0x80, RZ ;  /* 0x0000008013137824 */ /* 0x000fe400078e00ff */
[----:B------:R-:W-:Y:S02]  /*6f00*/  IMAD.MOV.U32 R22, RZ, RZ, RZ ;  /* 0x000000ffff167224 */ /* 0x000fe400078e00ff */
[----:B------:R-:W-:Y:S02]  /*6f10*/  IMAD.MOV.U32 R4, RZ, RZ, R13 ;  /* 0x000000ffff047224 */ /* 0x000fe400078e000d */
[----:B------:R-:W-:Y:S02]  /*6f20*/  IMAD.MOV.U32 R5, RZ, RZ, R3 ;  /* 0x000000ffff057224 */ /* 0x000fe400078e0003 */
[----:B------:R-:W-:-:S02]  /*6f30*/  IMAD.MOV.U32 R7, RZ, RZ, R8 ;  /* 0x000000ffff077224 */ /* 0x000fc400078e0008 */
[----:B------:R-:W-:-:S07]  /*6f40*/  IMAD.SHL.U32 R21, R21, 0x10, RZ ;  /* 0x0000001015157824 */ /* 0x000fce00078e00ff */
.L_x_172:
[----:B------:R-:W0:Y:S01]  /*6f50*/  S2UR UR4, SR_CgaCtaId ;  /* 0x00000000000479c3 */ /* 0x000e220000008800 */
[----:B------:R-:W-:Y:S02]  /*6f60*/  MOV R15, 0x400 ;  /* 0x00000400000f7802 */ /* 0x000fe40000000f00 */
[----:B------:R-:W-:Y:S02]  /*6f70*/  SHF.L.U32 R14, R5, 0x1f, RZ ;  /* 0x0000001f050e7819 */ /* 0x000fe400000006ff */
[----:B------:R-:W-:Y:S01]  /*6f80*/  ISETP.NE.AND P1, PT, R0, RZ, PT ;  /* 0x000000ff0000720c */ /* 0x000fe20003f25270 */
[----:B0-----:R-:W-:-:S05]  /*6f90*/  IMAD.U32 R12, RZ, RZ, UR4 ;  /* 0x00000004ff0c7e24 */ /* 0x001fca000f8e00ff */
[----:B------:R-:W-:-:S07]  /*6fa0*/  LEA R20, R12, R15, 0x18 ;  /* 0x0000000f0c147211 */ /* 0x000fce00078ec0ff */
[----:B------:R-:W0:Y:S01]  /*6fb0*/  @!P1 LDC R15, c[0x0][0x500] ;  /* 0x00014000ff0f9b82 */ /* 0x000e220000000800 */
[----:B------:R-:W-:-:S04]  /*6fc0*/  IMAD R23, R7, 0x8, R20 ;  /* 0x0000000807177824 */ /* 0x000fc800078e0214 */
[----:B------:R-:W1:Y:S02]  /*6fd0*/  SYNCS.PHASECHK.TRANS64.TRYWAIT P0, [R23+URZ+0x18], R14 ;  /* 0x0000180e170075a7 */ /* 0x000e64000800017f */
[----:B-1----:R-:W-:Y:S05]  /*6fe0*/  @!P0 BRA `(.L_x_170) ;  /* 0x0000000c00508947 */ /* 0x002fea0003800000 */
.L_x_188:
[----:B-1----:R-:W-:Y:S01]  /*6ff0*/  PRMT R14, R9, 0x9910, RZ ;  /* 0x00009910090e7816 */ /* 0x002fe200000000ff */
[----:B0-----:R0:W-:Y:S03]  /*7000*/  @!P1 SYNCS.ARRIVE.TRANS64 RZ, [R23+URZ], R15 ;  /* 0x0000000f17ff99a7 */ /* 0x0011e6000800003f */
[----:B------:R-:W-:-:S13]  /*7010*/  ISETP.NE.AND P0, PT, R14, 0x2, PT ;  /* 0x000000020e00780c */ /* 0x000fda0003f05270 */
[----:B0-----:R-:W-:Y:S05]  /*7020*/  @P0 BRA `(.L_x_171) ;  /* 0x0000000000040947 */ /* 0x001fea0003800000 */
[----:B------:R-:W-:Y:S01]  /*7030*/  BPT.TRAP 0x1 ;  /* 0x000000040000795c */ /* 0x000fe20000300000 */
.L_x_171:
[----:B------:R-:W-:Y:S01]  /*7040*/  IMAD R14, R7, 0x8, R12 ;  /* 0x00000008070e7824 */ /* 0x000fe200078e020c */
[----:B------:R-:W-:Y:S01]  /*7050*/  R2UR UR9, R23 ;  /* 0x00000000170972ca */ /* 0x000fe200000e0000 */
[----:B------:R-:W-:Y:S01]  /*7060*/  VIADD R4, R4, 0xffffffff ;  /* 0xffffffff04047836 */ /* 0x000fe20000000000 */
[----:B------:R-:W-:Y:S01]  /*7070*/  UIADD3 UR4, UP0, UR20, 0xf0, URZ ;  /* 0x000000f014047890 */ /* 0x000fe2000ff1e03f */
[----:B------:R-:W-:Y:S01]  /*7080*/  IMAD.SHL.U32 R14, R14, 0x400, RZ ;  /* 0x000004000e0e7824 */ /* 0x000fe200078e00ff */
[----:B------:R-:W-:Y:S01]  /*7090*/  R2UR UR11, R21 ;  /* 0x00000000150b72ca */ /* 0x000fe200000e0000 */
[----:B------:R-:W-:Y:S01]  /*70a0*/  UIADD3 UR22, UP1, UR20, 0x1f0, URZ ;  /* 0x000001f014167890 */ /* 0x000fe2000ff3e03f */
[----:B------:R-:W-:Y:S01]  /*70b0*/  R2UR UR10, R22 ;  /* 0x00000000160a72ca */ /* 0x000fe200000e0000 */
[--C-:B------:R-:W-:Y:S01]  /*70c0*/  IMAD R14, R14, 0x2, R20.reuse ;  /* 0x000000020e0e7824 */ /* 0x100fe200078e0214 */
[----:B------:R-:W-:Y:S01]  /*70d0*/  R2UR UR12, R6 ;  /* 0x00000000060c72ca */ /* 0x000fe200000e0000 */
[----:B------:R-:W-:Y:S01]  /*70e0*/  IMAD R20, R7, 0x4000, R20 ;  /* 0x0000400007147824 */ /* 0x000fe200078e0214 */
[----:B------:R-:W-:Y:S01]  /*70f0*/  R2UR UR18, R19 ;  /* 0x00000000131272ca */ /* 0x000fe200000e0000 */
[----:B------:R-:W-:Y:S01]  /*7100*/  VIADD R7, R7, 0x1 ;  /* 0x0000000107077836 */ /* 0x000fe20000000000 */
[----:B------:R-:W-:Y:S01]  /*7110*/  R2UR UR5, R14 ;  /* 0x000000000e0572ca */ /* 0x000fe200000e0000 */
[----:B------:R-:W-:Y:S01]  /*7120*/  UIADD3.X UR23, URZ, UR21, URZ, UP1, !UPT ;  /* 0x000000153f177290 */ /* 0x000fe20008ffe43f */
[----:B------:R-:W-:Y:S01]  /*7130*/  R2UR UR8, R20 ;  /* 0x00000000140872ca */ /* 0x000fe200000e0000 */
[----:B------:R-:W-:Y:S01]  /*7140*/  UMOV UR19, 0xff0000 ;  /* 0x00ff000000137882 */ /* 0x000fe20000000000 */
[----:B------:R-:W-:Y:S01]  /*7150*/  ISETP.GT.AND P1, PT, R4, 0x1, PT ;  /* 0x000000010400780c */ /* 0x000fe20003f24270 */
[----:B------:R-:W-:Y:S01]  /*7160*/  UMOV UR6, 0x0 ;  /* 0x0000000000067882 */ /* 0x000fe20000000000 */
[----:B------:R-:W-:Y:S01]  /*7170*/  UMOV UR7, 0x10000000 ;  /* 0x1000000000077882 */ /* 0x000fe20000000000 */
[----:B------:R-:W-:Y:S01]  /*7180*/  ISETP.NE.AND P0, PT, R7, 0x3, PT ;  /* 0x000000030700780c */ /* 0x000fe20003f05270 */
[----:B------:R-:W-:-:S03]  /*7190*/  VIADD R22, R22, 0x40 ;  /* 0x0000004016167836 */ /* 0x000fc60000000000 */
[----:B------:R-:W-:Y:S02]  /*71a0*/  SEL R14, RZ, 0x1, P0 ;  /* 0x00000001ff0e7807 */ /* 0x000fe40000000000 */
[----:B------:R-:W-:Y:S01]  /*71b0*/  UIADD3 UR13, UR5, 0x100, URZ ;  /* 0x00000100050d7890 */ /* 0x000fe2000fffe03f */
[----:B------:R-:W-:Y:S01]  /*71c0*/  SEL R7, R7, RZ, P0 ;  /* 0x000000ff07077207 */ /* 0x000fe20000000000 */
[----:B------:R-:W-:Y:S01]  /*71d0*/  UIADD3.X UR5, URZ, UR21, URZ, UP0, !UPT ;  /* 0x000000153f057290 */ /* 0x000fe200087fe43f */
[----:B------:R-:W-:Y:S01]  /*71e0*/  LOP3.LUT R5, R5, R14, RZ, 0x3c, !PT ;  /* 0x0000000e05057212 */ /* 0x000fe200078e3cff */
[----:B------:R-:W-:-:S03]  /*71f0*/  UIADD3 UR14, UR8, 0xc100, URZ ;  /* 0x0000c100080e7890 */ /* 0x000fc6000fffe03f */
[----:B------:R-:W-:-:S04]  /*7200*/  UMOV UR8, UR13 ;  /* 0x0000000d00087c82 */ /* 0x000fc80008000000 */
[----:B------:R0:W-:Y:S02]  /*7210*/  UTMALDG.3D.MULTICAST [UR8], [UR4], UR19, desc[UR6] ;  /* 0x00000608040073b4 */ /* 0x0001e40008011813 */
[----:B0-----:R-:W-:Y:S01]  /*7220*/  UMOV UR8, UR14 ;  /* 0x0000000e00087c82 */ /* 0x001fe20008000000 */
[----:B------:R-:W-:Y:S02]  /*7230*/  UMOV UR11, UR18 ;  /* 0x00000012000b7c82 */ /* 0x000fe40008000000 */
[----:B------:R0:W-:Y:S02]  /*7240*/  UTMALDG.3D [UR8], [UR22], desc[UR6] ;  /* 0x00000608160075b4 */ /* 0x0001e40008011000 */
[----:B0-----:R-:W-:Y:S05]  /*7250*/  @P1 BRA `(.L_x_172) ;  /* 0xfffffffc003c1947 */ /* 0x001fea000383ffff */
.L_x_169:
[----:B------:R-:W-:Y:S05]  /*7260*/  BSYNC B1 ;  /* 0x0000000000017941 */ /* 0x000fea0003800000 */
.L_x_168:
[----:B------:R-:W-:Y:S01]  /*7270*/  LOP3.LUT P1, RZ, R10, 0xff, RZ, 0xc0, !PT ;  /* 0x000000ff0aff7812 */ /* 0x000fe2000782c0ff */
[C---:B------:R-:W-:Y:S01]  /*7280*/  IMAD.IADD R7, R11.reuse, 0x1, R8 ;  /* 0x000000010b077824 */ /* 0x040fe200078e0208 */
[----:B------:R-:W-:Y:S01]  /*7290*/  ULDC.64 UR4, c[0x0][0x650] ;  /* 0x0001940000047ab9 */ /* 0x000fe20000000a00 */
[----:B------:R-:W-:Y:S01]  /*72a0*/  ISETP.GE.U32.AND P2, PT, R11, 0x3, PT ;  /* 0x000000030b00780c */ /* 0x000fe20003f46070 */
[----:B------:R-:W-:Y:S01]  /*72b0*/  BSSY B1, `(.L_x_173) ;  /* 0x000006b000017945 */ /* 0x000fe20003800000 */
[----:B------:R-:W-:Y:S01]  /*72c0*/  IMAD.MOV.U32 R21, RZ, RZ, -0x1 ;  /* 0xffffffffff157424 */ /* 0x000fe200078e00ff */
[----:B------:R-:W-:Y:S01]  /*72d0*/  ISETP.GT.U32.AND P0, PT, R7, 0x2, PT ;  /* 0x000000020700780c */ /* 0x000fe20003f04070 */
[----:B------:R-:W-:Y:S01]  /*72e0*/  IMAD.MOV.U32 R19, RZ, RZ, -0x1 ;  /* 0xffffffffff137424 */ /* 0x000fe200078e00ff */
[----:B------:R-:W-:Y:S02]  /*72f0*/  PRMT R10, RZ, 0x7610, R10 ;  /* 0x00007610ff0a7816 */ /* 0x000fe4000000000a */
[----:B------:R-:W-:-:S03]  /*7300*/  ISETP.LT.U32.AND P0, PT, R11, 0x3, P0 ;  /* 0x000000030b00780c */ /* 0x000fc60000701070 */
[----:B------:R-:W0:Y:S01]  /*7310*/  @P1 S2R R12, SR_CgaCtaId ;  /* 0x00000000000c1919 */ /* 0x000e220000008800 */
[----:B------:R-:W-:-:S04]  /*7320*/  @P1 MOV R5, 0x400 ;  /* 0x0000040000051802 */ /* 0x000fc80000000f00 */
[----:B0-----:R-:W-:Y:S01]  /*7330*/  @P1 LEA R6, R12, R5, 0x18 ;  /* 0x000000050c061211 */ /* 0x001fe200078ec0ff */
[----:B------:R-:W-:Y:S01]  /*7340*/  IMAD.WIDE.U32 R4, R7, -0x55555555, RZ ;  /* 0xaaaaaaab07047825 */ /* 0x000fe200078e00ff */
[----:B------:R-:W-:Y:S02]  /*7350*/  SEL R4, RZ, 0x1, !P0 ;  /* 0x00000001ff047807 */ /* 0x000fe40004000000 */
[----:B------:R0:W-:Y:S01]  /*7360*/  @P1 SYNCS.ARRIVE.TRANS64.A1T0 RZ, [R6+URZ+0x48], RZ ;  /* 0x000048ff06ff19a7 */ /* 0x0001e2000810003f */
[----:B------:R-:W-:Y:S02]  /*7370*/  IADD3 R16, P1, R16, UR36, RZ ;  /* 0x0000002410107c10 */ /* 0x000fe4000ff3e0ff */
[----:B------:R-:W-:Y:S02]  /*7380*/  LOP3.LUT R3, R3, R4, RZ, 0x3c, !PT ;  /* 0x0000000403037212 */ /* 0x000fe400078e3cff */
[----:B------:R-:W-:Y:S02]  /*7390*/  IADD3.X R17, R17, UR42, RZ, P1, !PT ;  /* 0x0000002a11117c10 */ /* 0x000fe40008ffe4ff */
[----:B------:R-:W-:-:S02]  /*73a0*/  ISETP.GE.U32.AND P0, PT, R16, UR4, PT ;  /* 0x0000000410007c0c */ /* 0x000fc4000bf06070 */
[----:B0-----:R-:W-:Y:S02]  /*73b0*/  SHF.R.U32.HI R6, RZ, 0x1, R5 ;  /* 0x00000001ff067819 */ /* 0x001fe40000011605 */
[----:B------:R-:W-:Y:S02]  /*73c0*/  ISETP.GE.U32.AND.EX P0, PT, R17, UR5, PT, P0 ;  /* 0x0000000511007c0c */ /* 0x000fe4000bf06100 */
[----:B------:R-:W-:Y:S01]  /*73d0*/  @P2 LOP3.LUT R3, R3, 0x1, R6, 0x78, !PT ;  /* 0x0000000103032812 */ /* 0x000fe200078e7806 */
[----:B------:R-:W-:Y:S01]  /*73e0*/  IMAD R8, R6, -0x3, R7 ;  /* 0xfffffffd06087824 */ /* 0x000fe200078e0207 */
[----:B------:R-:W-:Y:S01]  /*73f0*/  PRMT R4, RZ, 0x7610, R4 ;  /* 0x00007610ff047816 */ /* 0x000fe20000000004 */
[----:B------:R-:W-:-:S08]  /*7400*/  IMAD.MOV.U32 R6, RZ, RZ, -0x1 ;  /* 0xffffffffff067424 */ /* 0x000fd000078e00ff */
[----:B------:R-:W-:Y:S05]  /*7410*/  @P0 BRA `(.L_x_174) ;  /* 0x0000000400500947 */ /* 0x000fea0003800000 */
[----:B------:R-:W0:Y:S01]  /*7420*/  S2R R19, SR_CTAID.X ;  /* 0x0000000000137919 */ /* 0x000e220000002500 */
[----:B------:R-:W-:Y:S01]  /*7430*/  ULDC.64 UR4, c[0x0][0x628] ;  /* 0x00018a0000047ab9 */ /* 0x000fe20000000a00 */
[----:B------:R-:W1:Y:S01]  /*7440*/  LDC R20, c[0x0][0x144] ;  /* 0x00005100ff147b82 */ /* 0x000e620000000800 */
[----:B------:R-:W-:Y:S01]  /*7450*/  ISETP.NE.U32.AND P0, PT, RZ, UR4, PT ;  /* 0x00000004ff007c0c */ /* 0x000fe2000bf05070 */
[----:B------:R-:W2:Y:S01]  /*7460*/  S2R R14, SR_CTAID.Y ;  /* 0x00000000000e7919 */ /* 0x000ea20000002600 */
[----:B------:R-:W-:Y:S01]  /*7470*/  ULDC UR7, c[0x0][0x630] ;  /* 0x00018c0000077ab9 */ /* 0x000fe20000000800 */
[----:B------:R-:W-:Y:S01]  /*7480*/  ULDC UR8, c[0x0][0x150] ;  /* 0x0000540000087ab9 */ /* 0x000fe20000000800 */
[----:B------:R-:W-:Y:S01]  /*7490*/  ISETP.NE.AND.EX P0, PT, RZ, UR5, PT, P0 ;  /* 0x00000005ff007c0c */ /* 0x000fe2000bf05300 */
[----:B------:R-:W-:Y:S02]  /*74a0*/  IMAD.MOV.U32 R4, RZ, RZ, R16 ;  /* 0x000000ffff047224 */ /* 0x000fe400078e0010 */
[----:B------:R-:W-:Y:S01]  /*74b0*/  IMAD.MOV.U32 R5, RZ, RZ, R17 ;  /* 0x000000ffff057224 */ /* 0x000fe200078e0011 */
[----:B0-----:R-:W-:-:S09]  /*74c0*/  I2FP.F32.U32 R21, R19 ;  /* 0x0000001300157245 */ /* 0x001fd20000201000 */
[----:B------:R-:W-:Y:S05]  /*74d0*/  @!P0 BRA `(.L_x_175) ;  /* 0x0000000000288947 */ /* 0x000fea0003800000 */
[----:B------:R-:W-:Y:S02]  /*74e0*/  ULDC UR6, c[0x0][0x634] ;  /* 0x00018d0000067ab9 */ /* 0x000fe40000000800 */
[----:B------:R-:W-:-:S05]  /*74f0*/  IADD3 R5, P0, R16, UR6, RZ ;  /* 0x0000000610057c10 */ /* 0x000fca000ff1e0ff */
[----:B------:R-:W-:-:S04]  /*7500*/  IMAD.X R15, RZ, RZ, R17, P0 ;  /* 0x000000ffff0f7224 */ /* 0x000fc800000e0611 */
[----:B------:R-:W-:-:S04]  /*7510*/  IMAD.WIDE.U32 R6, R15, UR4, RZ ;  /* 0x000000040f067c25 */ /* 0x000fc8000f8e00ff */
[----:B------:R-:W-:-:S04]  /*7520*/  IMAD.WIDE.U32 R6, P0, R5, UR5, R6 ;  /* 0x0000000505067c25 */ /* 0x000fc8000f800006 */
[----:B------:R-:W-:-:S04]  /*7530*/  IMAD.WIDE.U32 R4, R5, UR4, RZ ;  /* 0x0000000405047c25 */ /* 0x000fc8000f8e00ff */
[----:B------:R-:W-:Y:S01]  /*7540*/  IMAD.MOV.U32 R4, RZ, RZ, R7 ;  /* 0x000000ffff047224 */ /* 0x000fe200078e0007 */
[----:B------:R-:W-:Y:S01]  /*7550*/  IADD3 RZ, P1, R5, R6, RZ ;  /* 0x0000000605ff7210 */ /* 0x000fe20007f3e0ff */
[----:B------:R-:W-:-:S04]  /*7560*/  IMAD.X R5, RZ, RZ, RZ, P0 ;  /* 0x000000ffff057224 */ /* 0x000fc800000e06ff */
[----:B------:R-:W-:-:S08]  /*7570*/  IMAD.WIDE.U32.X R4, R15, UR5, R4, P1 ;  /* 0x000000050f047c25 */ /* 0x000fd000088e0404 */
.L_x_175:
[----:B------:R-:W-:Y:S01]  /*7580*/  FMUL R21, R21, UR8 ;  /* 0x0000000815157c20 */ /* 0x000fe20008400000 */
[--C-:B------:R-:W-:Y:S01]  /*7590*/  SHF.R.U64 R15, R4, UR7, R5.reuse ;  /* 0x00000007040f7c19 */ /* 0x100fe20008001205 */
[----:B------:R-:W-:Y:S01]  /*75a0*/  ULDC.64 UR4, c[0x0][0x620] ;  /* 0x0001880000047ab9 */ /* 0x000fe20000000a00 */
[----:B------:R-:W-:Y:S01]  /*75b0*/  SHF.R.U32.HI R4, RZ, UR7, R5 ;  /* 0x00000007ff047c19 */ /* 0x000fe20008011605 */
[----:B------:R-:W-:Y:S01]  /*75c0*/  ULDC.64 UR6, c[0x0][0x640] ;  /* 0x0001900000067ab9 */ /* 0x000fe20000000a00 */
[----:B------:R-:W-:Y:S01]  /*75d0*/  IADD3 R5, P0, RZ, -R15, RZ ;  /* 0x8000000fff057210 */ /* 0x000fe20007f1e0ff */
[----:B------:R-:W0:Y:S04]  /*75e0*/  F2I.U32.TRUNC.NTZ R21, R21 ;  /* 0x0000001500157305 */ /* 0x000e28000020f000 */
[----:B------:R-:W-:Y:S01]  /*75f0*/  IMAD.X R4, RZ, RZ, ~R4, P0 ;  /* 0x000000ffff047224 */ /* 0x000fe200000e0e04 */
[----:B------:R-:W-:-:S03]  /*7600*/  ISETP.NE.U32.AND P0, PT, RZ, UR6, PT ;  /* 0x00000006ff007c0c */ /* 0x000fc6000bf05070 */
[----:B------:R-:W-:Y:S01]  /*7610*/  IMAD R4, R4, UR4, RZ ;  /* 0x0000000404047c24 */ /* 0x000fe2000f8e02ff */
[----:B------:R-:W-:-:S03]  /*7620*/  ISETP.NE.AND.EX P0, PT, RZ, UR7, PT, P0 ;  /* 0x00000007ff007c0c */ /* 0x000fc6000bf05300 */
[C---:B------:R-:W-:Y:S01]  /*7630*/  IMAD R7, R5.reuse, UR5, R4 ;  /* 0x0000000505077c24 */ /* 0x040fe2000f8e0204 */
[----:B------:R-:W-:Y:S01]  /*7640*/  ULDC UR5, c[0x0][0x154] ;  /* 0x0000550000057ab9 */ /* 0x000fe20000000800 */
[----:B------:R-:W-:Y:S01]  /*7650*/  IMAD.WIDE.U32 R4, R5, UR4, R16 ;  /* 0x0000000405047c25 */ /* 0x000fe2000f8e0010 */
[----:B------:R-:W-:-:S03]  /*7660*/  ULDC UR4, c[0x0][0x618] ;  /* 0x0001860000047ab9 */ /* 0x000fc60000000800 */
[----:B0-----:R-:W-:Y:S02]  /*7670*/  IMAD.MOV R6, RZ, RZ, -R21 ;  /* 0x000000ffff067224 */ /* 0x001fe400078e0a15 */
[----:B------:R-:W0:Y:S01]  /*7680*/  LDC R21, c[0x0][0x148] ;  /* 0x00005200ff157b82 */ /* 0x000e220000000800 */
[----:B------:R-:W-:Y:S02]  /*7690*/  IMAD.IADD R5, R5, 0x1, R7 ;  /* 0x0000000105057824 */ /* 0x000fe400078e0207 */
[----:B-1----:R-:W-:Y:S01]  /*76a0*/  IMAD R19, R20, R6, R19 ;  /* 0x0000000614137224 */ /* 0x002fe200078e0213 */
[----:B--2---:R-:W-:Y:S02]  /*76b0*/  I2FP.F32.U32 R6, R14 ;  /* 0x0000000e00067245 */ /* 0x004fe40000201000 */
[--C-:B------:R-:W-:Y:S02]  /*76c0*/  SHF.R.U64 R20, R4, UR4, R5.reuse ;  /* 0x0000000404147c19 */ /* 0x100fe40008001205 */
[----:B------:R-:W-:Y:S01]  /*76d0*/  SHF.R.U32.HI R5, RZ, UR4, R5 ;  /* 0x00000004ff057c19 */ /* 0x000fe20008011605 */
[----:B------:R-:W-:Y:S01]  /*76e0*/  FMUL R6, R6, UR5 ;  /* 0x0000000506067c20 */ /* 0x000fe20008400000 */
[----:B------:R-:W-:-:S02]  /*76f0*/  ULDC UR4, c[0x0][0x608] ;  /* 0x0001820000047ab9 */ /* 0x000fc40000000800 */
[--C-:B------:R-:W-:Y:S01]  /*7700*/  SHF.R.U64 R23, R20, UR4, R5.reuse ;  /* 0x0000000414177c19 */ /* 0x100fe20008001205 */
[----:B------:R1:W2:Y:S01]  /*7710*/  F2I.U32.TRUNC.NTZ R24, R6 ;  /* 0x0000000600187305 */ /* 0x0002a2000020f000 */
[----:B------:R-:W-:Y:S01]  /*7720*/  SHF.R.U32.HI R4, RZ, UR4, R5 ;  /* 0x00000004ff047c19 */ /* 0x000fe20008011605 */
[----:B------:R-:W-:-:S03]  /*7730*/  ULDC UR4, c[0x0][0x658] ;  /* 0x0001960000047ab9 */ /* 0x000fc60000000800 */
[--C-:B------:R-:W-:Y:S02]  /*7740*/  SHF.R.U64 R22, R23, UR4, R4.reuse ;  /* 0x0000000417167c19 */ /* 0x100fe40008001204 */
[----:B------:R-:W-:-:S03]  /*7750*/  SHF.R.U32.HI R25, RZ, UR4, R4 ;  /* 0x00000004ff197c19 */ /* 0x000fc60008011604 */
[----:B------:R-:W-:Y:S02]  /*7760*/  IMAD.MOV.U32 R4, RZ, RZ, R22 ;  /* 0x000000ffff047224 */ /* 0x000fe400078e0016 */
[----:B------:R-:W-:Y:S01]  /*7770*/  IMAD.MOV.U32 R5, RZ, RZ, R25 ;  /* 0x000000ffff057224 */ /* 0x000fe200078e0019 */
[----:B-1----:R-:W-:Y:S06]  /*7780*/  @!P0 BRA `(.L_x_176) ;  /* 0x0000000000288947 */ /* 0x002fec0003800000 */
        /* <DEDUP_REMOVED lines=10> */
.L_x_176:
[----:B------:R-:W-:Y:S01]  /*7830*/  ISETP.NE.AND P0, PT, R2, 0x1, PT ;  /* 0x000000010200780c */ /* 0x000fe20003f05270 */
[----:B------:R-:W-:Y:S01]  /*7840*/  ULDC UR4, c[0x0][0x648] ;  /* 0x0001920000047ab9 */ /* 0x000fe20000000800 */
[----:B------:R-:W-:Y:S01]  /*7850*/  LOP3.LUT R23, R23, UR16, RZ, 0xc0, !PT ;  /* 0x0000001017177c12 */ /* 0x000fe2000f8ec0ff */
[----:B--2---:R-:W-:Y:S01]  /*7860*/  IMAD.MOV R24, RZ, RZ, -R24 ;  /* 0x000000ffff187224 */ /* 0x004fe200078e0a18 */
[----:B------:R-:W-:Y:S01]  /*7870*/  SHF.R.U64 R4, R4, UR4, R5 ;  /* 0x0000000404047c19 */ /* 0x000fe20008001205 */
[----:B------:R-:W-:Y:S01]  /*7880*/  ULDC UR4, c[0x0][0x638] ;  /* 0x00018e0000047ab9 */ /* 0x000fe20000000800 */
[----:B------:R-:W-:Y:S01]  /*7890*/  LOP3.LUT R7, R20, UR15, RZ, 0xc0, !PT ;  /* 0x0000000f14077c12 */ /* 0x000fe2000f8ec0ff */
[----:B------:R-:W-:Y:S01]  /*78a0*/  ULDC UR5, c[0x0][0x610] ;  /* 0x0001840000057ab9 */ /* 0x000fe20000000800 */
[----:B------:R-:W-:Y:S02]  /*78b0*/  IMAD.MOV.U32 R6, RZ, RZ, R15 ;  /* 0x000000ffff067224 */ /* 0x000fe400078e000f */
[----:B------:R-:W-:-:S02]  /*78c0*/  IMAD.MOV R5, RZ, RZ, -R4 ;  /* 0x000000ffff057224 */ /* 0x000fc400078e0a04 */
[----:B------:R-:W-:Y:S02]  /*78d0*/  IMAD R4, R4, UR17, R23 ;  /* 0x0000001104047c24 */ /* 0x000fe4000f8e0217 */
[----:B0-----:R-:W-:Y:S02]  /*78e0*/  @P0 IMAD R19, R21, R24, R14 ;  /* 0x0000001815130224 */ /* 0x001fe400078e020e */
[----:B------:R-:W-:Y:S01]  /*78f0*/  IMAD R22, R5, UR4, R22 ;  /* 0x0000000405167c24 */ /* 0x000fe2000f8e0216 */
[----:B------:R-:W-:Y:S01]  /*7900*/  ULDC UR4, c[0x0][0x600] ;  /* 0x0001800000047ab9 */ /* 0x000fe20000000800 */
[----:B------:R-:W-:Y:S02]  /*7910*/  IMAD R21, R4, UR5, R19 ;  /* 0x0000000504157c24 */ /* 0x000fe4000f8e0213 */
[----:B------:R-:W-:Y:S02]  /*7920*/  IMAD R22, R22, UR4, R7 ;  /* 0x0000000416167c24 */ /* 0x000fe4000f8e0207 */
[----:B------:R-:W-:-:S03]  /*7930*/  IMAD.MOV.U32 R4, RZ, RZ, 0x1 ;  /* 0x00000001ff047424 */ /* 0x000fc600078e00ff */
[----:B------:R-:W-:Y:S02]  /*7940*/  SEL R19, R22, R21, !P0 ;  /* 0x0000001516137207 */ /* 0x000fe40004000000 */
[----:B------:R-:W-:-:S07]  /*7950*/  SEL R21, R21, R22, !P0 ;  /* 0x0000001615157207 */ /* 0x000fce0004000000 */
.L_x_174:
[----:B------:R-:W-:Y:S05]  /*7960*/  BSYNC B1 ;  /* 0x0000000000017941 */ /* 0x000fea0003800000 */
.L_x_173:
[----:B------:R-:W-:-:S13]  /*7970*/  LOP3.LUT P0, RZ, R4, 0xff, RZ, 0xc0, !PT ;  /* 0x000000ff04ff7812 */ /* 0x000fda000780c0ff */
[----:B------:R-:W-:Y:S05]  /*7980*/  @P0 BRA `(.L_x_177) ;  /* 0xfffffff400380947 */ /* 0x000fea000383ffff */
[----:B------:R-:W-:Y:S05]  /*7990*/  BSYNC B0 ;  /* 0x0000000000007941 */ /* 0x000fea0003800000 */
.L_x_166:
[----:B------:R-:W-:-:S03]  /*79a0*/  UMOV UR4, 0xffffffff ;  /* 0xffffffff00047882 */ /* 0x000fc60000000000 */
[----:B------:R-:W-:Y:S05]  /*79b0*/  BRA.DIV UR4, `(.L_x_178) ;  /* 0x0000000204f07947 */ /* 0x000fea000b800000 */
[----:B------:R-:W-:-:S13]  /*79c0*/  ELECT P6, URZ, PT ;  /* 0x00000000003f782f */ /* 0x000fda00038c0000 */
.L_x_191:
[----:B------:R-:W-:Y:S04]  /*79d0*/  BSSY B0, `(.L_x_179) ;  /* 0x0000022000007945 */ /* 0x000fe80003800000 */
[----:B------:R-:W-:Y:S05]  /*79e0*/  @!P6 BRA `(.L_x_180) ;  /* 0x000000000080e947 */ /* 0x000fea0003800000 */
[----:B------:R-:W-:-:S04]  /*79f0*/  LOP3.LUT R18, R18, 0x2, RZ, 0xfc, !PT ;  /* 0x0000000212127812 */ /* 0x000fc800078efcff */
[----:B------:R-:W-:-:S13]  /*7a00*/  ISETP.NE.AND P0, PT, R18, 0x3, PT ;  /* 0x000000031200780c */ /* 0x000fda0003f05270 */
[----:B------:R-:W-:Y:S05]  /*7a10*/  @!P0 BRA `(.L_x_181) ;  /* 0x0000000000048947 */ /* 0x000fea0003800000 */
[----:B------:R-:W-:Y:S01]  /*7a20*/  BPT.TRAP 0x1 ;  /* 0x000000040000795c */ /* 0x000fe20000300000 */
.L_x_181:
[----:B------:R-:W0:Y:S01]  /*7a30*/  S2R R5, SR_CgaCtaId ;  /* 0x0000000000057919 */ /* 0x000e220000008800 */
[----:B------:R-:W-:Y:S02]  /*7a40*/  MOV R0, 0x400 ;  /* 0x0000040000007802 */ /* 0x000fe40000000f00 */
[----:B------:R-:W-:Y:S02]  /*7a50*/  SHF.L.U32 R2, R3, 0x1f, RZ ;  /* 0x0000001f03027819 */ /* 0x000fe400000006ff */
[----:B0-----:R-:W-:-:S05]  /*7a60*/  LEA R5, R5, R0, 0x18 ;  /* 0x0000000005057211 */ /* 0x001fca00078ec0ff */
[----:B------:R-:W-:-:S04]  /*7a70*/  VIADD R5, R5, 0x18 ;  /* 0x0000001805057836 */ /* 0x000fc80000000000 */
[C---:B------:R-:W-:Y:S02]  /*7a80*/  IMAD R7, R8.reuse, 0x8, R5 ;  /* 0x0000000808077824 */ /* 0x040fe400078e0205 */
[----:B------:R-:W-:Y:S02]  /*7a90*/  VIADD R8, R8, 0x1 ;  /* 0x0000000108087836 */ /* 0x000fe40000000000 */
[----:B------:R-:W0:Y:S03]  /*7aa0*/  SYNCS.PHASECHK.TRANS64.TRYWAIT P0, [R7+URZ], R2 ;  /* 0x00000002070075a7 */ /* 0x000e26000800017f */
[----:B------:R-:W-:-:S04]  /*7ab0*/  ISETP.NE.AND P1, PT, R8, 0x3, PT ;  /* 0x000000030800780c */ /* 0x000fc80003f25270 */
[----:B------:R-:W-:Y:S02]  /*7ac0*/  SEL R0, RZ, 0x1, P1 ;  /* 0x00000001ff007807 */ /* 0x000fe40000800000 */
[----:B------:R-:W-:Y:S02]  /*7ad0*/  SEL R8, R8, RZ, P1 ;  /* 0x000000ff08087207 */ /* 0x000fe40000800000 */
[----:B------:R-:W-:-:S03]  /*7ae0*/  LOP3.LUT R9, R3, R0, RZ, 0x3c, !PT ;  /* 0x0000000003097212 */ /* 0x000fc600078e3cff */
[----:B------:R-:W-:Y:S01]  /*7af0*/  IMAD R4, R8, 0x8, R5 ;  /* 0x0000000808047824 */ /* 0x000fe200078e0205 */
[----:B------:R-:W-:Y:S01]  /*7b00*/  SHF.L.U32 R3, R9, 0x1f, RZ ;  /* 0x0000001f09037819 */ /* 0x000fe200000006ff */
[----:B0-----:R-:W-:Y:S06]  /*7b10*/  @!P0 BRA `(.L_x_182) ;  /* 0x0000000000b88947 */ /* 0x001fec0003800000 */
.L_x_192:
[----:B------:R-:W1:Y:S01]  /*7b20*/  SYNCS.PHASECHK.TRANS64.TRYWAIT P0, [R4+URZ], R3 ;  /* 0x00000003040075a7 */ /* 0x000e62000800017f */
[----:B------:R-:W-:-:S05]  /*7b30*/  VIADD R0, R8, 0x1 ;  /* 0x0000000108007836 */ /* 0x000fca0000000000 */
[----:B------:R-:W-:-:S04]  /*7b40*/  ISETP.NE.AND P1, PT, R0, 0x3, PT ;  /* 0x000000030000780c */ /* 0x000fc80003f25270 */
[----:B0-----:R-:W-:Y:S02]  /*7b50*/  SEL R2, RZ, 0x1, P1 ;  /* 0x00000001ff027807 */ /* 0x001fe40000800000 */
[----:B------:R-:W-:Y:S02]  /*7b60*/  SEL R0, R0, RZ, P1 ;  /* 0x000000ff00007207 */ /* 0x000fe40000800000 */
[----:B------:R-:W-:Y:S01]  /*7b70*/  LOP3.LUT R2, R9, R2, RZ, 0x3c, !PT ;  /* 0x0000000209027212 */ /* 0x000fe200078e3cff */
[----:B-1----:R-:W-:Y:S06]  /*7b80*/  @!P0 BRA `(.L_x_183) ;  /* 0x0000000000b08947 */ /* 0x002fec0003800000 */
.L_x_193:
[----:B------:R-:W-:Y:S01]  /*7b90*/  IMAD R5, R0, 0x8, R5 ;  /* 0x0000000800057824 */ /* 0x000fe200078e0205 */
[----:B------:R-:W-:-:S07]  /*7ba0*/  SHF.L.U32 R0, R2, 0x1f, RZ ;  /* 0x0000001f02007819 */ /* 0x000fce00000006ff */
.L_x_184:
[----:B-1----:R1:W2:Y:S02]  /*7bb0*/  SYNCS.PHASECHK.TRANS64.TRYWAIT P0, [R5+URZ], R0 ;  /* 0x00000000050075a7 */ /* 0x0022a4000800017f */
[----:B--2---:R-:W-:Y:S05]  /*7bc0*/  @!P0 NANOSLEEP.SYNCS 0x989680 ;  /* 0x009896800000895d */ /* 0x004fea0003900000 */
[----:B------:R-:W2:Y:S02]  /*7bd0*/  @!P0 SYNCS.PHASECHK.TRANS64 P0, [R5+URZ], R0 ;  /* 0x00000000050085a7 */ /* 0x000ea4000800007f */
[----:B--2---:R-:W-:Y:S05]  /*7be0*/  @!P0 BRA `(.L_x_184) ;  /* 0xfffffffc00f08947 */ /* 0x004fea000383ffff */
.L_x_180:
[----:B------:R-:W-:Y:S05]  /*7bf0*/  BSYNC B0 ;  /* 0x0000000000007941 */ /* 0x000fea0003800000 */
.L_x_179:
[----:B------:R-:W-:Y:S05]  /*7c00*/  EXIT ;  /* 0x000000000000794d */ /* 0x000fea0003800000 */
.L_x_21:
[----:B-1----:R1:W2:Y:S02]  /*7c10*/  SYNCS.PHASECHK.TRANS64.TRYWAIT P1, [R3+URZ], R0 ;  /* 0x00000000030075a7 */ /* 0x0022a4000802017f */
[----:B--2---:R-:W-:Y:S05]  /*7c20*/  @!P1 NANOSLEEP.SYNCS 0x989680 ;  /* 0x009896800000995d */ /* 0x004fea0003900000 */
[----:B------:R-:W2:Y:S02]  /*7c30*/  @!P1 SYNCS.PHASECHK.TRANS64 P1, [R3+URZ], R0 ;  /* 0x00000000030095a7 */ /* 0x000ea4000802007f */
[----:B--2---:R-:W-:Y:S05]  /*7c40*/  @!P1 BRA `(.L_x_21) ;  /* 0xfffffffc00f09947 */ /* 0x004fea000383ffff */
[----:B------:R-:W-:Y:S05]  /*7c50*/  BRA `(.L_x_20) ;  /* 0xffffff9800b07947 */ /* 0x000fea000383ffff */
.L_x_26:
[----:B-1----:R1:W2:Y:S02]  /*7c60*/  SYNCS.PHASECHK.TRANS64.TRYWAIT P1, [R5+URZ], R4 ;  /* 0x00000004050075a7 */ /* 0x0022a4000802017f */
[----:B--2---:R-:W-:Y:S05]  /*7c70*/  @!P1 NANOSLEEP.SYNCS 0x989680 ;  /* 0x009896800000995d */ /* 0x004fea0003900000 */
[----:B------:R-:W2:Y:S02]  /*7c80*/  @!P1 SYNCS.PHASECHK.TRANS64 P1, [R5+URZ], R4 ;  /* 0x00000004050095a7 */ /* 0x000ea4000802007f */
[----:B--2---:R-:W-:Y:S05]  /*7c90*/  @!P1 BRA `(.L_x_26) ;  /* 0xfffffffc00f09947 */ /* 0x004fea000383ffff */
[----:B------:R-:W-:Y:S05]  /*7ca0*/  BRA `(.L_x_25) ;  /* 0xffffff9c008c7947 */ /* 0x000fea000383ffff */
.L_x_167:
[----:B------:R-:W-:Y:S01]  /*7cb0*/  BSSY B1, `(.L_x_185) ;  /* 0x0000006000017945 */ /* 0x000fe20003800000 */
[----:B------:R-:W-:-:S07]  /*7cc0*/  IMAD.MOV.U32 R15, RZ, RZ, -0x1 ;  /* 0xffffffffff0f7424 */ /* 0x000fce00078e00ff */
[----:B------:R-:W-:Y:S05]  /*7cd0*/  WARPSYNC.COLLECTIVE R15, `(.L_x_186) ;  /* 0x000000000f0c7348 */ /* 0x000fea0003c00000 */
[----:B------:R-:W-:Y:S02]  /*7ce0*/  ELECT P6, UR62, PT ;  /* 0x00000000003e782f */ /* 0x000fe400038c0000 */
[----:B------:R-:W-:Y:S01]  /*7cf0*/  MOV R14, UR62 ;  /* 0x0000003e000e7c02 */ /* 0x000fe20008000f00 */
[----:B------:R-:W-:Y:S10]  /*7d00*/  ENDCOLLECTIVE ;  /* 0x000000000000791b */ /* 0x000ff40003800000 */
.L_x_186:
[----:B------:R-:W-:Y:S05]  /*7d10*/  BSYNC B1 ;  /* 0x0000000000017941 */ /* 0x000fea0003800000 */
.L_x_185:
[----:B------:R-:W-:Y:S05]  /*7d20*/  BRA `(.L_x_187) ;  /* 0xfffffff0005c7947 */ /* 0x000fea000383ffff */
.L_x_170:
[----:B-1----:R1:W2:Y:S02]  /*7d30*/  SYNCS.PHASECHK.TRANS64.TRYWAIT P0, [R23+URZ+0x18], R14 ;  /* 0x0000180e170075a7 */ /* 0x0022a4000800017f */
[----:B--2---:R-:W-:Y:S05]  /*7d40*/  @!P0 NANOSLEEP.SYNCS 0x989680 ;  /* 0x009896800000895d */ /* 0x004fea0003900000 */
[----:B------:R-:W2:Y:S02]  /*7d50*/  @!P0 SYNCS.PHASECHK.TRANS64 P0, [R23+URZ+0x18], R14 ;  /* 0x0000180e170085a7 */ /* 0x000ea4000800007f */
[----:B--2---:R-:W-:Y:S05]  /*7d60*/  @!P0 BRA `(.L_x_170) ;  /* 0xfffffffc00f08947 */ /* 0x004fea000383ffff */
[----:B------:R-:W-:Y:S05]  /*7d70*/  BRA `(.L_x_188) ;  /* 0xfffffff0009c7947 */ /* 0x000fea000383ffff */
.L_x_178:
[----:B------:R-:W-:Y:S01]  /*7d80*/  BSSY B0, `(.L_x_189) ;  /* 0x0000006000007945 */ /* 0x000fe20003800000 */
[----:B------:R-:W-:-:S07]  /*7d90*/  IMAD.MOV.U32 R15, RZ, RZ, -0x1 ;  /* 0xffffffffff0f7424 */ /* 0x000fce00078e00ff */
[----:B------:R-:W-:Y:S05]  /*7da0*/  WARPSYNC.COLLECTIVE R15, `(.L_x_190) ;  /* 0x000000000f0c7348 */ /* 0x000fea0003c00000 */
[----:B------:R-:W-:Y:S02]  /*7db0*/  ELECT P6, UR62, PT ;  /* 0x00000000003e782f */ /* 0x000fe400038c0000 */
[----:B------:R-:W-:Y:S01]  /*7dc0*/  MOV R14, UR62 ;  /* 0x0000003e000e7c02 */ /* 0x000fe20008000f00 */
[----:B------:R-:W-:Y:S10]  /*7dd0*/  ENDCOLLECTIVE ;  /* 0x000000000000791b */ /* 0x000ff40003800000 */
.L_x_190:
[----:B------:R-:W-:Y:S05]  /*7de0*/  BSYNC B0 ;  /* 0x0000000000007941 */ /* 0x000fea0003800000 */
.L_x_189:
[----:B------:R-:W-:Y:S05]  /*7df0*/  BRA `(.L_x_191) ;  /* 0xfffffff800f47947 */ /* 0x000fea000383ffff */
.L_x_182:
[----:B0-----:R0:W1:Y:S02]  /*7e00*/  SYNCS.PHASECHK.TRANS64.TRYWAIT P0, [R7+URZ], R2 ;  /* 0x00000002070075a7 */ /* 0x001064000800017f */
[----:B-1----:R-:W-:Y:S05]  /*7e10*/  @!P0 NANOSLEEP.SYNCS 0x989680 ;  /* 0x009896800000895d */ /* 0x002fea0003900000 */
[----:B------:R-:W1:Y:S02]  /*7e20*/  @!P0 SYNCS.PHASECHK.TRANS64 P0, [R7+URZ], R2 ;  /* 0x00000002070085a7 */ /* 0x000e64000800007f */
[----:B-1----:R-:W-:Y:S05]  /*7e30*/  @!P0 BRA `(.L_x_182) ;  /* 0xfffffffc00f08947 */ /* 0x002fea000383ffff */
[----:B------:R-:W-:Y:S05]  /*7e40*/  BRA `(.L_x_192) ;  /* 0xfffffffc00347947 */ /* 0x000fea000383ffff */
.L_x_183:
[----:B0-----:R0:W1:Y:S02]  /*7e50*/  SYNCS.PHASECHK.TRANS64.TRYWAIT P0, [R4+URZ], R3 ;  /* 0x00000003040075a7 */ /* 0x001064000800017f */
[----:B-1----:R-:W-:Y:S05]  /*7e60*/  @!P0 NANOSLEEP.SYNCS 0x989680 ;  /* 0x009896800000895d */ /* 0x002fea0003900000 */
[----:B------:R-:W1:Y:S02]  /*7e70*/  @!P0 SYNCS.PHASECHK.TRANS64 P0, [R4+URZ], R3 ;  /* 0x00000003040085a7 */ /* 0x000e64000800007f */
[----:B-1----:R-:W-:Y:S05]  /*7e80*/  @!P0 BRA `(.L_x_183) ;  /* 0xfffffffc00f08947 */ /* 0x002fea000383ffff */
[----:B------:R-:W-:Y:S05]  /*7e90*/  BRA `(.L_x_193) ;  /* 0xfffffffc003c7947 */ /* 0x000fea000383ffff */
.L_x_194:
[----:B------:R-:W-:-:S00]  /*7ea0*/  BRA `(.L_x_194) ;  /* 0xfffffffc00fc7947 */ /* 0x000fc0000383ffff */
[----:B------:R-:W-:-:S00]  /*7eb0*/  NOP ;  /* 0x0000000000007918 */ /* 0x000fc00000000000 */
        /* <DEDUP_REMOVED lines=12> */
.L_x_195:


//--------------------- .nv.global.init           --------------------------
	.section	.nv.global.init,"aw",@progbits
.nv.global.init:
	.type		$str$22,@object
	.size		$str$22,($str$23 - $str$22)
$str$22:
        /*0000*/ 	.byte	0x6b, 0x5f, 0x74, 0x69, 0x6c, 0x65, 0x5f, 0x63, 0x6f, 0x75, 0x6e, 0x74, 0x20, 0x3e, 0x3d, 0x20
        /*0010*/ 	.byte	0x31, 0x00
	.type		$str$23,@object
	.size		$str$23,(__unnamed_1 - $str$23)
$str$23:
        /*0012*/ 	.byte	0x2f, 0x74, 0x6d, 0x70, 0x2f, 0x63, 0x75, 0x74, 0x6c, 0x61, 0x73, 0x73, 0x5f, 0x73, 0x77, 0x65
        /*0022*/ 	.byte	0x65, 0x70, 0x5f, 0x73, 0x72, 0x63, 0x2f, 0x69, 0x6e, 0x63, 0x6c, 0x75, 0x64, 0x65, 0x2f, 0x63
        /*0032*/ 	.byte	0x75, 0x74, 0x6c, 0x61, 0x73, 0x73, 0x2f, 0x67, 0x65, 0x6d, 0x6d, 0x2f, 0x63, 0x6f, 0x6c, 0x6c
        /*0042*/ 	.byte	0x65, 0x63, 0x74, 0x69, 0x76, 0x65, 0x2f, 0x73, 0x6d, 0x39, 0x30, 0x5f, 0x6d, 0x6d, 0x61, 0x5f
        /*0052*/ 	.byte	0x74, 0x6d, 0x61, 0x5f, 0x67, 0x6d, 0x6d, 0x61, 0x5f, 0x73, 0x73, 0x5f, 0x77, 0x61, 0x72, 0x70
        /*0062*/ 	.byte	0x73, 0x70, 0x65, 0x63, 0x69, 0x61, 0x6c, 0x69, 0x7a, 0x65, 0x64, 0x2e, 0x68, 0x70, 0x70, 0x00
	.type		__unnamed_1,@object
	.size		__unnamed_1,(.L_0 - __unnamed_1)
__unnamed_1:
        /*0072*/ 	.byte	0x76, 0x6f, 0x69, 0x64, 0x20, 0x63, 0x75, 0x74, 0x6c, 0x61, 0x73, 0x73, 0x3a, 0x3a, 0x67, 0x65
        /* <DEDUP_REMOVED lines=180> */
        /*0bc2*/ 	.byte	0x69, 0x74, 0x79, 0x5d, 0x00
.L_0:


//--------------------- .nv.shared._ZN7cutlass13device_kernelINS_4gemm6kernel13GemmUniversalIN4cute5tupleIJiiiiEEENS1_10collective13CollectiveMmaINS1_34MainloopSm90TmaGmmaWarpSpecializedILi3ENS5_IJNS4_1CILi1EEENSA_ILi8EEESB_EEENS1_35KernelTmaWarpSpecializedCooperativeEEENS5_IJNSA_ILi128EEESG_NSA_ILi64EEEEEENS_6half_tENS5_IJlSB_lEEESJ_SK_NS4_8TiledMMAINS4_8MMA_AtomIJNS4_4SM904GMMA26MMA_64x128x16_F32F16F16_SSILNSO_5MajorE0ELSQ_0ELNSO_7ScaleInE1ELSR_1EEEEEENS4_6LayoutINS5_IJNSA_ILi2EEESB_SB_EEENS5_IJSB_NSA_ILi0EEESX_EEEEENS5_IJNS4_10UnderscoreES10_S10_EEEEENS4_23SM90_TMA_LOAD_MULTICASTENS4_14ComposedLayoutINS4_7SwizzleILi3ELi4ELi3EEENS4_18smem_ptr_flag_bitsILi16EEENSU_INS5_IJSC_SH_EEENS5_IJSH_SB_EEEEEEEvNS4_8identityENS4_13SM90_TMA_LOADES1C_vS1D_EENS_8epilogue10collective6detail29Sm90TmaWarpSpecializedAdapterINS1H_15DefaultEpilogueISJ_SK_SK_NS1G_6thread17LinearCombinationISJ_Li1EffLNS1L_9ScaleType4KindE0ELNS_15FloatRoundStyleE2ESJ_EENS1_15EpilogueDefaultEEEEEvvEEEEvNT_6ParamsE --------------------------
	.section	.nv.shared._ZN7cutlass13device_kernelINS_4gemm6kernel13GemmUniversalIN4cute5tupleIJiiiiEEENS1_10collective13CollectiveMmaINS1_34MainloopSm90TmaGmmaWarpSpecializedILi3ENS5_IJNS4_1CILi1EEENSA_ILi8EEESB_EEENS1_35KernelTmaWarpSpecializedCooperativeEEENS5_IJNSA_ILi128EEESG_NSA_ILi64EEEEEENS_6half_tENS5_IJlSB_lEEESJ_SK_NS4_8TiledMMAINS4_8MMA_AtomIJNS4_4SM904GMMA26MMA_64x128x16_F32F16F16_SSILNSO_5MajorE0ELSQ_0ELNSO_7ScaleInE1ELSR_1EEEEEENS4_6LayoutINS5_IJNSA_ILi2EEESB_SB_EEENS5_IJSB_NSA_ILi0EEESX_EEEEENS5_IJNS4_10UnderscoreES10_S10_EEEEENS4_23SM90_TMA_LOAD_MULTICASTENS4_14ComposedLayoutINS4_7SwizzleILi3ELi4ELi3EEENS4_18smem_ptr_flag_bitsILi16EEENSU_INS5_IJSC_SH_EEENS5_IJSH_SB_EEEEEEEvNS4_8identityENS4_13SM90_TMA_LOADES1C_vS1D_EENS_8epilogue10collective6detail29Sm90TmaWarpSpecializedAdapterINS1H_15DefaultEpilogueISJ_SK_SK_NS1G_6thread17LinearCombinationISJ_Li1EffLNS1L_9ScaleType4KindE0ELNS_15FloatRoundStyleE2ESJ_EENS1_15EpilogueDefaultEEEEEvvEEEEvNT_6ParamsE,"aw",@nobits
	.sectionflags	@""
	.align	16
	.zero		1024


//--------------------- .nv.shared.reserved.0     --------------------------
	.section	.nv.shared.reserved.0,"aw",@nobits
	.weak		__nv_reservedSMEM_offset_0_alias
	.size		__nv_reservedSMEM_offset_0_alias, 0, 0
	.other		__nv_reservedSMEM_offset_0_alias,@"STO_CUDA_RESERVED_SHARED STV_DEFAULT"
__nv_reservedSMEM_offset_0_alias:
	.zero		0


//--------------------- .nv.global                --------------------------
	.section	.nv.global,"aw",@nobits
.nv.global:
	.type		_ZN40_INTERNAL_be0ba195_4_k_cu_a5a2d230_315624cute1_E,@object
	.size		_ZN40_INTERNAL_be0ba195_4_k_cu_a5a2d230_315624cute1_E,(_ZN40_INTERNAL_be0ba195_4_k_cu_a5a2d230_315624cuda3std3__45__cpo6cbeginE - _ZN40_INTERNAL_be0ba195_4_k_cu_a5a2d230_315624cute1_E)
_ZN40_INTERNAL_be0ba195_4_k_cu_a5a2d230_315624cute1_E:
	.zero		1
	.type		_ZN40_INTERNAL_be0ba195_4_k_cu_a5a2d230_315624cuda3std3__45__cpo6cbeginE,@object
	.size		_ZN40_INTERNAL_be0ba195_4_k_cu_a5a2d230_315624cuda3std3__45__cpo6cbeginE,(_ZN40_INTERNAL_be0ba195_4_k_cu_a5a2d230_315624cuda3std3__48in_placeE - _ZN40_INTERNAL_be0ba195_4_k_cu_a5a2d230_315624cuda3std3__45__cpo6cbeginE)
_ZN40_INTERNAL_be0ba195_4_k_cu_a5a2d230_315624cuda3std3__45__cpo6cbeginE:
	.zero		1
	.type		_ZN40_INTERNAL_be0ba195_4_k_cu_a5a2d230_315624cuda3std3__48in_placeE,@object
	.size		_ZN40_INTERNAL_be0ba195_4_k_cu_a5a2d230_315624cuda3std3__48in_placeE,(_ZN40_INTERNAL_be0ba195_4_k_cu_a5a2d230_315624cuda3std6ranges3__45__cpo9iter_moveE - _ZN40_INTERNAL_be0ba195_4_k_cu_a5a2d230_315624cuda3std3__48in_placeE)
_ZN40_INTERNAL_be0ba195_4_k_cu_a5a2d230_315624cuda3std3__48in_placeE:
	.zero		1
	.type		_ZN40_INTERNAL_be0ba195_4_k_cu_a5a2d230_315624cuda3std6ranges3__45__cpo9iter_moveE,@object
	.size		_ZN40_INTERNAL_be0ba195_4_k_cu_a5a2d230_315624cuda3std6ranges3__45__cpo9iter_moveE,(_ZN40_INTERNAL_be0ba195_4_k_cu_a5a2d230_315624cuda3std3__45__cpo5beginE - _ZN40_INTERNAL_be0ba195_4_k_cu_a5a2d230_315624cuda3std6ranges3__45__cpo9iter_moveE)
_ZN40_INTERNAL_be0ba195_4_k_cu_a5a2d230_315624cuda3std6ranges3__45__cpo9iter_moveE:
	.zero		1
	.type		_ZN40_INTERNAL_be0ba195_4_k_cu_a5a2d230_315624cuda3std3__45__cpo5beginE,@object
	.size		_ZN40_INTERNAL_be0ba195_4_k_cu_a5a2d230_315624cuda3std3__45__cpo5beginE,(_ZN40_INTERNAL_be0ba195_4_k_cu_a5a2d230_315624cuda3std3__442_GLOBAL__N__be0ba195_4_k_cu_a5a2d230_315626ignoreE - _ZN40_INTERNAL_be0ba195_4_k_cu_a5a2d230_315624cuda3std3__45__cpo5beginE)
_ZN40_INTERNAL_be0ba195_4_k_cu_a5a2d230_315624cuda3std3__45__cpo5beginE:
	.zero		1
	.type		_ZN40_INTERNAL_be0ba195_4_k_cu_a5a2d230_315624cuda3std3__442_GLOBAL__N__be0ba195_4_k_cu_a5a2d230_315626ignoreE,@object
	.size		_ZN40_INTERNAL_be0ba195_4_k_cu_a5a2d230_315624cuda3std3__442_GLOBAL__N__be0ba195_4_k_cu_a5a2d230_315626ignoreE,(_ZN40_INTERNAL_be0ba195_4_k_cu_a5a2d230_315624cute7productE - _ZN40_INTERNAL_be0ba195_4_k_cu_a5a2d230_315624cuda3std3__442_GLOBAL__N__be0ba195_4_k_cu_a5a2d230_315626ignoreE)
_ZN40_INTERNAL_be0ba195_4_k_cu_a5a2d230_315624cuda3std3__442_GLOBAL__N__be0ba195_4_k_cu_a5a2d230_315626ignoreE:
	.zero		1
	.type		_ZN40_INTERNAL_be0ba195_4_k_cu_a5a2d230_315624cute7productE,@object
	.size		_ZN40_INTERNAL_be0ba195_4_k_cu_a5a2d230_315624cute7productE,(_ZN40_INTERNAL_be0ba195_4_k_cu_a5a2d230_315624cuda3std3__45__cpo3endE - _ZN40_INTERNAL_be0ba195_4_k_cu_a5a2d230_315624cute7productE)
_ZN40_INTERNAL_be0ba195_4_k_cu_a5a2d230_315624cute7productE:
	.zero		1
	.type		_ZN40_INTERNAL_be0ba195_4_k_cu_a5a2d230_315624cuda3std3__45__cpo3endE,@object
	.size		_ZN40_INTERNAL_be0ba195_4_k_cu_a5a2d230_315624cuda3std3__45__cpo3endE,(_ZN40_INTERNAL_be0ba195_4_k_cu_a5a2d230_315624cuda3std3__419piecewise_constructE - _ZN40_INTERNAL_be0ba195_4_k_cu_a5a2d230_315624cuda3std3__45__cpo3endE)
_ZN40_INTERNAL_be0ba195_4_k_cu_a5a2d230_315624cuda3std3__45__cpo3endE:
	.zero		1
	.type		_ZN40_INTERNAL_be0ba195_4_k_cu_a5a2d230_315624cuda3std3__419piecewise_constructE,@object
	.size		_ZN40_INTERNAL_be0ba195_4_k_cu_a5a2d230_315624cuda3std3__419piecewise_constructE,(_ZN40_INTERNAL_be0ba195_4_k_cu_a5a2d230_315624cuda3std3__45__cpo4cendE - _ZN40_INTERNAL_be0ba195_4_k_cu_a5a2d230_315624cuda3std3__419piecewise_constructE)
_ZN40_INTERNAL_be0ba195_4_k_cu_a5a2d230_315624cuda3std3__419piecewise_constructE:
	.zero		1
	.type		_ZN40_INTERNAL_be0ba195_4_k_cu_a5a2d230_315624cuda3std3__45__cpo4cendE,@object
	.size		_ZN40_INTERNAL_be0ba195_4_k_cu_a5a2d230_315624cuda3std3__45__cpo4cendE,(_ZN40_INTERNAL_be0ba195_4_k_cu_a5a2d230_315624cuda3std6ranges3__45__cpo4swapE - _ZN40_INTERNAL_be0ba195_4_k_cu_a5a2d230_315624cuda3std3__45__cpo4cendE)
_ZN40_INTERNAL_be0ba195_4_k_cu_a5a2d230_315624cuda3std3__45__cpo4cendE:
	.zero		1
	.type		_ZN40_INTERNAL_be0ba195_4_k_cu_a5a2d230_315624cuda3std6ranges3__45__cpo4swapE,@object
	.size		_ZN40_INTERNAL_be0ba195_4_k_cu_a5a2d230_315624cuda3std6ranges3__45__cpo4swapE,(.L_8 - _ZN40_INTERNAL_be0ba195_4_k_cu_a5a2d230_315624cuda3std6ranges3__45__cpo4swapE)
_ZN40_INTERNAL_be0ba195_4_k_cu_a5a2d230_315624cuda3std6ranges3__45__cpo4swapE:
	.zero		1
.L_8:


//--------------------- .nv.constant0._ZN7cutlass13device_kernelINS_4gemm6kernel13GemmUniversalIN4cute5tupleIJiiiiEEENS1_10collective13CollectiveMmaINS1_34MainloopSm90TmaGmmaWarpSpecializedILi3ENS5_IJNS4_1CILi1EEENSA_ILi8EEESB_EEENS1_35KernelTmaWarpSpecializedCooperativeEEENS5_IJNSA_ILi128EEESG_NSA_ILi64EEEEEENS_6half_tENS5_IJlSB_lEEESJ_SK_NS4_8TiledMMAINS4_8MMA_AtomIJNS4_4SM904GMMA26MMA_64x128x16_F32F16F16_SSILNSO_5MajorE0ELSQ_0ELNSO_7ScaleInE1ELSR_1EEEEEENS4_6LayoutINS5_IJNSA_ILi2EEESB_SB_EEENS5_IJSB_NSA_ILi0EEESX_EEEEENS5_IJNS4_10UnderscoreES10_S10_EEEEENS4_23SM90_TMA_LOAD_MULTICASTENS4_14ComposedLayoutINS4_7SwizzleILi3ELi4ELi3EEENS4_18smem_ptr_flag_bitsILi16EEENSU_INS5_IJSC_SH_EEENS5_IJSH_SB_EEEEEEEvNS4_8identityENS4_13SM90_TMA_LOADES1C_vS1D_EENS_8epilogue10collective6detail29Sm90TmaWarpSpecializedAdapterINS1H_15DefaultEpilogueISJ_SK_SK_NS1G_6thread17LinearCombinationISJ_Li1EffLNS1L_9ScaleType4KindE0ELNS_15FloatRoundStyleE2ESJ_EENS1_15EpilogueDefaultEEEEEvvEEEEvNT_6ParamsE --------------------------
	.section	.nv.constant0._ZN7cutlass13device_kernelINS_4gemm6kernel13GemmUniversalIN4cute5tupleIJiiiiEEENS1_10collective13CollectiveMmaINS1_34MainloopSm90TmaGmmaWarpSpecializedILi3ENS5_IJNS4_1CILi1EEENSA_ILi8EEESB_EEENS1_35KernelTmaWarpSpecializedCooperativeEEENS5_IJNSA_ILi128EEESG_NSA_ILi64EEEEEENS_6half_tENS5_IJlSB_lEEESJ_SK_NS4_8TiledMMAINS4_8MMA_AtomIJNS4_4SM904GMMA26MMA_64x128x16_F32F16F16_SSILNSO_5MajorE0ELSQ_0ELNSO_7ScaleInE1ELSR_1EEEEEENS4_6LayoutINS5_IJNSA_ILi2EEESB_SB_EEENS5_IJSB_NSA_ILi0EEESX_EEEEENS5_IJNS4_10UnderscoreES10_S10_EEEEENS4_23SM90_TMA_LOAD_MULTICASTENS4_14ComposedLayoutINS4_7SwizzleILi3ELi4ELi3EEENS4_18smem_ptr_flag_bitsILi16EEENSU_INS5_IJSC_SH_EEENS5_IJSH_SB_EEEEEEEvNS4_8identityENS4_13SM90_TMA_LOADES1C_vS1D_EENS_8epilogue10collective6detail29Sm90TmaWarpSpecializedAdapterINS1H_15DefaultEpilogueISJ_SK_SK_NS1G_6thread17LinearCombinationISJ_Li1EffLNS1L_9ScaleType4KindE0ELNS_15FloatRoundStyleE2ESJ_EENS1_15EpilogueDefaultEEEEEvvEEEEvNT_6ParamsE,"a",@progbits
	.sectionflags	@""
	.align	4
.nv.constant0._ZN7cutlass13device_kernelINS_4gemm6kernel13GemmUniversalIN4cute5tupleIJiiiiEEENS1_10collective13CollectiveMmaINS1_34MainloopSm90TmaGmmaWarpSpecializedILi3ENS5_IJNS4_1CILi1EEENSA_ILi8EEESB_EEENS1_35KernelTmaWarpSpecializedCooperativeEEENS5_IJNSA_ILi128EEESG_NSA_ILi64EEEEEENS_6half_tENS5_IJlSB_lEEESJ_SK_NS4_8TiledMMAINS4_8MMA_AtomIJNS4_4SM904GMMA26MMA_64x128x16_F32F16F16_SSILNSO_5MajorE0ELSQ_0ELNSO_7ScaleInE1ELSR_1EEEEEENS4_6LayoutINS5_IJNSA_ILi2EEESB_SB_EEENS5_IJSB_NSA_ILi0EEESX_EEEEENS5_IJNS4_10UnderscoreES10_S10_EEEEENS4_23SM90_TMA_LOAD_MULTICASTENS4_14ComposedLayoutINS4_7SwizzleILi3ELi4ELi3EEENS4_18smem_ptr_flag_bitsILi16EEENSU_INS5_IJSC_SH_EEENS5_IJSH_SB_EEEEEEEvNS4_8identityENS4_13SM90_TMA_LOADES1C_vS1D_EENS_8epilogue10collective6detail29Sm90TmaWarpSpecializedAdapterINS1H_15DefaultEpilogueISJ_SK_SK_NS1G_6thread17LinearCombinationISJ_Li1EffLNS1L_9ScaleType4KindE0ELNS_15FloatRoundStyleE2ESJ_EENS1_15EpilogueDefaultEEEEEvvEEEEvNT_6ParamsE:
	.zero		1664


//--------------------- SYMBOLS --------------------------

	.type		.nv.reservedSmem.offset0,@object
	.size		.nv.reservedSmem.offset0,0x4
	.type		__assertfail,@function
